//
// Generated by NVIDIA NVVM Compiler
//
// Compiler Build ID: CL-36424714
// Cuda compilation tools, release 13.0, V13.0.88
// Based on NVVM 20.0.0
//

.version 9.0
.target sm_100
.address_size 64

	// .globl	_Z24group_top2_select_kernelPKfPhiiii

.visible .entry _Z24group_top2_select_kernelPKfPhiiii(
	.param .u64 .ptr .align 1 _Z24group_top2_select_kernelPKfPhiiii_param_0,
	.param .u64 .ptr .align 1 _Z24group_top2_select_kernelPKfPhiiii_param_1,
	.param .u32 _Z24group_top2_select_kernelPKfPhiiii_param_2,
	.param .u32 _Z24group_top2_select_kernelPKfPhiiii_param_3,
	.param .u32 _Z24group_top2_select_kernelPKfPhiiii_param_4,
	.param .u32 _Z24group_top2_select_kernelPKfPhiiii_param_5
)
{
	.reg .pred 	%p<92>;
	.reg .b16 	%rs<7>;
	.reg .b32 	%r<80>;
	.reg .b32 	%f<169>;
	.reg .b64 	%rd<28>;

	ld.param.u64 	%rd6, [_Z24group_top2_select_kernelPKfPhiiii_param_0];
	ld.param.u64 	%rd5, [_Z24group_top2_select_kernelPKfPhiiii_param_1];
	ld.param.u32 	%r49, [_Z24group_top2_select_kernelPKfPhiiii_param_2];
	ld.param.u32 	%r46, [_Z24group_top2_select_kernelPKfPhiiii_param_3];
	ld.param.u32 	%r47, [_Z24group_top2_select_kernelPKfPhiiii_param_4];
	ld.param.u32 	%r48, [_Z24group_top2_select_kernelPKfPhiiii_param_5];
	cvta.to.global.u64 	%rd1, %rd6;
	mov.u32 	%r50, %ntid.x;
	mov.u32 	%r51, %ctaid.x;
	mov.u32 	%r52, %tid.x;
	mad.lo.s32 	%r1, %r50, %r51, %r52;
	setp.ge.s32 	%p1, %r1, %r49;
	@%p1 bra 	$L__BB0_40;
	cvta.to.global.u64 	%rd7, %rd5;
	div.s32 	%r2, %r46, %r47;
	mul.wide.s32 	%rd8, %r47, %r1;
	add.s64 	%rd2, %rd7, %rd8;
	setp.lt.s32 	%p2, %r47, 1;
	@%p2 bra 	$L__BB0_14;
	and.b32  	%r3, %r47, 15;
	setp.lt.u32 	%p3, %r47, 16;
	mov.b32 	%r64, 0;
	@%p3 bra 	$L__BB0_5;
	and.b32  	%r64, %r47, 2147483632;
	mov.b32 	%r79, 0;
$L__BB0_4:
	.pragma "nounroll";
	cvt.u64.u32 	%rd9, %r79;
	add.s64 	%rd10, %rd2, %rd9;
	mov.b16 	%rs1, 0;
	st.global.u8 	[%rd10], %rs1;
	st.global.u8 	[%rd10+1], %rs1;
	st.global.u8 	[%rd10+2], %rs1;
	st.global.u8 	[%rd10+3], %rs1;
	st.global.u8 	[%rd10+4], %rs1;
	st.global.u8 	[%rd10+5], %rs1;
	st.global.u8 	[%rd10+6], %rs1;
	st.global.u8 	[%rd10+7], %rs1;
	st.global.u8 	[%rd10+8], %rs1;
	st.global.u8 	[%rd10+9], %rs1;
	st.global.u8 	[%rd10+10], %rs1;
	st.global.u8 	[%rd10+11], %rs1;
	st.global.u8 	[%rd10+12], %rs1;
	st.global.u8 	[%rd10+13], %rs1;
	st.global.u8 	[%rd10+14], %rs1;
	st.global.u8 	[%rd10+15], %rs1;
	add.s32 	%r79, %r79, 16;
	setp.eq.s32 	%p4, %r79, %r64;
	@%p4 bra 	$L__BB0_5;
	bra.uni 	$L__BB0_4;
$L__BB0_5:
	setp.eq.s32 	%p5, %r3, 0;
	@%p5 bra 	$L__BB0_14;
	and.b32  	%r6, %r47, 7;
	setp.lt.u32 	%p6, %r3, 8;
	@%p6 bra 	$L__BB0_8;
	cvt.u64.u32 	%rd11, %r64;
	add.s64 	%rd12, %rd2, %rd11;
	mov.b16 	%rs2, 0;
	st.global.u8 	[%rd12], %rs2;
	st.global.u8 	[%rd12+1], %rs2;
	st.global.u8 	[%rd12+2], %rs2;
	st.global.u8 	[%rd12+3], %rs2;
	st.global.u8 	[%rd12+4], %rs2;
	st.global.u8 	[%rd12+5], %rs2;
	st.global.u8 	[%rd12+6], %rs2;
	st.global.u8 	[%rd12+7], %rs2;
	add.s32 	%r64, %r64, 8;
$L__BB0_8:
	setp.eq.s32 	%p7, %r6, 0;
	@%p7 bra 	$L__BB0_14;
	and.b32  	%r9, %r47, 3;
	setp.lt.u32 	%p8, %r6, 4;
	@%p8 bra 	$L__BB0_11;
	cvt.u64.u32 	%rd13, %r64;
	add.s64 	%rd14, %rd2, %rd13;
	mov.b16 	%rs3, 0;
	st.global.u8 	[%rd14], %rs3;
	st.global.u8 	[%rd14+1], %rs3;
	st.global.u8 	[%rd14+2], %rs3;
	st.global.u8 	[%rd14+3], %rs3;
	add.s32 	%r64, %r64, 4;
$L__BB0_11:
	setp.eq.s32 	%p9, %r9, 0;
	@%p9 bra 	$L__BB0_14;
	mov.b32 	%r68, 0;
$L__BB0_13:
	.pragma "nounroll";
	cvt.u64.u32 	%rd15, %r64;
	add.s64 	%rd16, %rd2, %rd15;
	mov.b16 	%rs4, 0;
	st.global.u8 	[%rd16], %rs4;
	add.s32 	%r64, %r64, 1;
	add.s32 	%r68, %r68, 1;
	setp.ne.s32 	%p10, %r68, %r9;
	@%p10 bra 	$L__BB0_13;
$L__BB0_14:
	setp.lt.s32 	%p11, %r48, 1;
	@%p11 bra 	$L__BB0_40;
	setp.lt.s32 	%p12, %r47, 1;
	mul.lo.s32 	%r16, %r46, %r1;
	@%p12 bra 	$L__BB0_40;
	setp.gt.s32 	%p13, %r2, 0;
	@%p13 bra 	$L__BB0_20;
	setp.lt.u32 	%p14, %r47, 4;
	@%p14 bra 	$L__BB0_40;
	and.b32  	%r17, %r47, 2147483644;
	mov.b32 	%r78, 0;
$L__BB0_19:
	add.s32 	%r78, %r78, 4;
	setp.eq.s32 	%p15, %r78, %r17;
	@%p15 bra 	$L__BB0_40;
	bra.uni 	$L__BB0_19;
$L__BB0_20:
	and.b32  	%r18, %r2, 15;
	add.s32 	%r19, %r18, -1;
	and.b32  	%r20, %r2, 7;
	add.s32 	%r21, %r20, -1;
	and.b32  	%r22, %r2, 2147483632;
	and.b32  	%r23, %r2, 3;
	neg.s32 	%r24, %r22;
	add.s64 	%rd3, %rd1, 32;
	mov.b32 	%r69, 0;
$L__BB0_21:
	mov.f32 	%f151, 0fF149F2CA;
	mov.b32 	%r71, -1;
	mov.b32 	%r70, 0;
$L__BB0_22:
	cvt.u64.u32 	%rd17, %r70;
	add.s64 	%rd18, %rd2, %rd17;
	ld.global.u8 	%rs5, [%rd18];
	setp.ne.s16 	%p16, %rs5, 0;
	@%p16 bra 	$L__BB0_37;
	setp.lt.u32 	%p17, %r2, 16;
	mad.lo.s32 	%r29, %r70, %r2, %r16;
	mov.f32 	%f167, 0fF149F2CA;
	mov.b32 	%r75, 0;
	mov.f32 	%f166, %f167;
	@%p17 bra 	$L__BB0_26;
	mov.f32 	%f167, 0fF149F2CA;
	mov.u32 	%r72, %r29;
	mov.u32 	%r73, %r24;
$L__BB0_25:
	.pragma "nounroll";
	mul.wide.s32 	%rd19, %r72, 4;
	add.s64 	%rd20, %rd3, %rd19;
	ld.global.nc.f32 	%f36, [%rd20+-32];
	setp.gt.f32 	%p18, %f36, %f166;
	setp.gt.f32 	%p19, %f36, %f167;
	selp.f32 	%f37, %f36, %f167, %p19;
	selp.f32 	%f38, %f36, %f166, %p18;
	selp.f32 	%f39, %f166, %f37, %p18;
	ld.global.nc.f32 	%f40, [%rd20+-28];
	setp.gt.f32 	%p20, %f40, %f38;
	setp.gt.f32 	%p21, %f40, %f39;
	selp.f32 	%f41, %f40, %f39, %p21;
	selp.f32 	%f42, %f40, %f38, %p20;
	selp.f32 	%f43, %f38, %f41, %p20;
	ld.global.nc.f32 	%f44, [%rd20+-24];
	setp.gt.f32 	%p22, %f44, %f42;
	setp.gt.f32 	%p23, %f44, %f43;
	selp.f32 	%f45, %f44, %f43, %p23;
	selp.f32 	%f46, %f44, %f42, %p22;
	selp.f32 	%f47, %f42, %f45, %p22;
	ld.global.nc.f32 	%f48, [%rd20+-20];
	setp.gt.f32 	%p24, %f48, %f46;
	setp.gt.f32 	%p25, %f48, %f47;
	selp.f32 	%f49, %f48, %f47, %p25;
	selp.f32 	%f50, %f48, %f46, %p24;
	selp.f32 	%f51, %f46, %f49, %p24;
	ld.global.nc.f32 	%f52, [%rd20+-16];
	setp.gt.f32 	%p26, %f52, %f50;
	setp.gt.f32 	%p27, %f52, %f51;
	selp.f32 	%f53, %f52, %f51, %p27;
	selp.f32 	%f54, %f52, %f50, %p26;
	selp.f32 	%f55, %f50, %f53, %p26;
	ld.global.nc.f32 	%f56, [%rd20+-12];
	setp.gt.f32 	%p28, %f56, %f54;
	setp.gt.f32 	%p29, %f56, %f55;
	selp.f32 	%f57, %f56, %f55, %p29;
	selp.f32 	%f58, %f56, %f54, %p28;
	selp.f32 	%f59, %f54, %f57, %p28;
	ld.global.nc.f32 	%f60, [%rd20+-8];
	setp.gt.f32 	%p30, %f60, %f58;
	setp.gt.f32 	%p31, %f60, %f59;
	selp.f32 	%f61, %f60, %f59, %p31;
	selp.f32 	%f62, %f60, %f58, %p30;
	selp.f32 	%f63, %f58, %f61, %p30;
	ld.global.nc.f32 	%f64, [%rd20+-4];
	setp.gt.f32 	%p32, %f64, %f62;
	setp.gt.f32 	%p33, %f64, %f63;
	selp.f32 	%f65, %f64, %f63, %p33;
	selp.f32 	%f66, %f64, %f62, %p32;
	selp.f32 	%f67, %f62, %f65, %p32;
	ld.global.nc.f32 	%f68, [%rd20];
	setp.gt.f32 	%p34, %f68, %f66;
	setp.gt.f32 	%p35, %f68, %f67;
	selp.f32 	%f69, %f68, %f67, %p35;
	selp.f32 	%f70, %f68, %f66, %p34;
	selp.f32 	%f71, %f66, %f69, %p34;
	ld.global.nc.f32 	%f72, [%rd20+4];
	setp.gt.f32 	%p36, %f72, %f70;
	setp.gt.f32 	%p37, %f72, %f71;
	selp.f32 	%f73, %f72, %f71, %p37;
	selp.f32 	%f74, %f72, %f70, %p36;
	selp.f32 	%f75, %f70, %f73, %p36;
	ld.global.nc.f32 	%f76, [%rd20+8];
	setp.gt.f32 	%p38, %f76, %f74;
	setp.gt.f32 	%p39, %f76, %f75;
	selp.f32 	%f77, %f76, %f75, %p39;
	selp.f32 	%f78, %f76, %f74, %p38;
	selp.f32 	%f79, %f74, %f77, %p38;
	ld.global.nc.f32 	%f80, [%rd20+12];
	setp.gt.f32 	%p40, %f80, %f78;
	setp.gt.f32 	%p41, %f80, %f79;
	selp.f32 	%f81, %f80, %f79, %p41;
	selp.f32 	%f82, %f80, %f78, %p40;
	selp.f32 	%f83, %f78, %f81, %p40;
	ld.global.nc.f32 	%f84, [%rd20+16];
	setp.gt.f32 	%p42, %f84, %f82;
	setp.gt.f32 	%p43, %f84, %f83;
	selp.f32 	%f85, %f84, %f83, %p43;
	selp.f32 	%f86, %f84, %f82, %p42;
	selp.f32 	%f87, %f82, %f85, %p42;
	ld.global.nc.f32 	%f88, [%rd20+20];
	setp.gt.f32 	%p44, %f88, %f86;
	setp.gt.f32 	%p45, %f88, %f87;
	selp.f32 	%f89, %f88, %f87, %p45;
	selp.f32 	%f90, %f88, %f86, %p44;
	selp.f32 	%f91, %f86, %f89, %p44;
	ld.global.nc.f32 	%f92, [%rd20+24];
	setp.gt.f32 	%p46, %f92, %f90;
	setp.gt.f32 	%p47, %f92, %f91;
	selp.f32 	%f93, %f92, %f91, %p47;
	selp.f32 	%f94, %f92, %f90, %p46;
	selp.f32 	%f95, %f90, %f93, %p46;
	ld.global.nc.f32 	%f96, [%rd20+28];
	setp.gt.f32 	%p48, %f96, %f94;
	setp.gt.f32 	%p49, %f96, %f95;
	selp.f32 	%f97, %f96, %f95, %p49;
	selp.f32 	%f166, %f96, %f94, %p48;
	selp.f32 	%f167, %f94, %f97, %p48;
	add.s32 	%r73, %r73, 16;
	add.s32 	%r72, %r72, 16;
	setp.ne.s32 	%p50, %r73, 0;
	mov.u32 	%r75, %r22;
	@%p50 bra 	$L__BB0_25;
$L__BB0_26:
	setp.eq.s32 	%p51, %r18, 0;
	@%p51 bra 	$L__BB0_36;
	setp.lt.u32 	%p52, %r19, 7;
	@%p52 bra 	$L__BB0_29;
	add.s32 	%r61, %r29, %r75;
	mul.wide.s32 	%rd21, %r61, 4;
	add.s64 	%rd22, %rd1, %rd21;
	ld.global.nc.f32 	%f99, [%rd22];
	setp.gt.f32 	%p53, %f99, %f166;
	setp.gt.f32 	%p54, %f99, %f167;
	selp.f32 	%f100, %f99, %f167, %p54;
	selp.f32 	%f101, %f99, %f166, %p53;
	selp.f32 	%f102, %f166, %f100, %p53;
	ld.global.nc.f32 	%f103, [%rd22+4];
	setp.gt.f32 	%p55, %f103, %f101;
	setp.gt.f32 	%p56, %f103, %f102;
	selp.f32 	%f104, %f103, %f102, %p56;
	selp.f32 	%f105, %f103, %f101, %p55;
	selp.f32 	%f106, %f101, %f104, %p55;
	ld.global.nc.f32 	%f107, [%rd22+8];
	setp.gt.f32 	%p57, %f107, %f105;
	setp.gt.f32 	%p58, %f107, %f106;
	selp.f32 	%f108, %f107, %f106, %p58;
	selp.f32 	%f109, %f107, %f105, %p57;
	selp.f32 	%f110, %f105, %f108, %p57;
	ld.global.nc.f32 	%f111, [%rd22+12];
	setp.gt.f32 	%p59, %f111, %f109;
	setp.gt.f32 	%p60, %f111, %f110;
	selp.f32 	%f112, %f111, %f110, %p60;
	selp.f32 	%f113, %f111, %f109, %p59;
	selp.f32 	%f114, %f109, %f112, %p59;
	ld.global.nc.f32 	%f115, [%rd22+16];
	setp.gt.f32 	%p61, %f115, %f113;
	setp.gt.f32 	%p62, %f115, %f114;
	selp.f32 	%f116, %f115, %f114, %p62;
	selp.f32 	%f117, %f115, %f113, %p61;
	selp.f32 	%f118, %f113, %f116, %p61;
	ld.global.nc.f32 	%f119, [%rd22+20];
	setp.gt.f32 	%p63, %f119, %f117;
	setp.gt.f32 	%p64, %f119, %f118;
	selp.f32 	%f120, %f119, %f118, %p64;
	selp.f32 	%f121, %f119, %f117, %p63;
	selp.f32 	%f122, %f117, %f120, %p63;
	ld.global.nc.f32 	%f123, [%rd22+24];
	setp.gt.f32 	%p65, %f123, %f121;
	setp.gt.f32 	%p66, %f123, %f122;
	selp.f32 	%f124, %f123, %f122, %p66;
	selp.f32 	%f125, %f123, %f121, %p65;
	selp.f32 	%f126, %f121, %f124, %p65;
	ld.global.nc.f32 	%f127, [%rd22+28];
	setp.gt.f32 	%p67, %f127, %f125;
	setp.gt.f32 	%p68, %f127, %f126;
	selp.f32 	%f128, %f127, %f126, %p68;
	selp.f32 	%f166, %f127, %f125, %p67;
	selp.f32 	%f167, %f125, %f128, %p67;
	add.s32 	%r75, %r75, 8;
$L__BB0_29:
	setp.eq.s32 	%p69, %r20, 0;
	@%p69 bra 	$L__BB0_36;
	setp.lt.u32 	%p70, %r21, 3;
	@%p70 bra 	$L__BB0_32;
	add.s32 	%r62, %r29, %r75;
	mul.wide.s32 	%rd23, %r62, 4;
	add.s64 	%rd24, %rd1, %rd23;
	ld.global.nc.f32 	%f130, [%rd24];
	setp.gt.f32 	%p71, %f130, %f166;
	setp.gt.f32 	%p72, %f130, %f167;
	selp.f32 	%f131, %f130, %f167, %p72;
	selp.f32 	%f132, %f130, %f166, %p71;
	selp.f32 	%f133, %f166, %f131, %p71;
	ld.global.nc.f32 	%f134, [%rd24+4];
	setp.gt.f32 	%p73, %f134, %f132;
	setp.gt.f32 	%p74, %f134, %f133;
	selp.f32 	%f135, %f134, %f133, %p74;
	selp.f32 	%f136, %f134, %f132, %p73;
	selp.f32 	%f137, %f132, %f135, %p73;
	ld.global.nc.f32 	%f138, [%rd24+8];
	setp.gt.f32 	%p75, %f138, %f136;
	setp.gt.f32 	%p76, %f138, %f137;
	selp.f32 	%f139, %f138, %f137, %p76;
	selp.f32 	%f140, %f138, %f136, %p75;
	selp.f32 	%f141, %f136, %f139, %p75;
	ld.global.nc.f32 	%f142, [%rd24+12];
	setp.gt.f32 	%p77, %f142, %f140;
	setp.gt.f32 	%p78, %f142, %f141;
	selp.f32 	%f143, %f142, %f141, %p78;
	selp.f32 	%f166, %f142, %f140, %p77;
	selp.f32 	%f167, %f140, %f143, %p77;
	add.s32 	%r75, %r75, 4;
$L__BB0_32:
	setp.eq.s32 	%p79, %r23, 0;
	@%p79 bra 	$L__BB0_36;
	setp.eq.s32 	%p80, %r23, 1;
	add.s32 	%r63, %r29, %r75;
	mul.wide.s32 	%rd25, %r63, 4;
	add.s64 	%rd4, %rd1, %rd25;
	ld.global.nc.f32 	%f144, [%rd4];
	setp.gt.f32 	%p81, %f144, %f166;
	setp.gt.f32 	%p82, %f144, %f167;
	selp.f32 	%f145, %f144, %f167, %p82;
	selp.f32 	%f22, %f144, %f166, %p81;
	selp.f32 	%f167, %f166, %f145, %p81;
	mov.f32 	%f166, %f22;
	@%p80 bra 	$L__BB0_36;
	setp.eq.s32 	%p83, %r23, 2;
	ld.global.nc.f32 	%f146, [%rd4+4];
	setp.gt.f32 	%p84, %f146, %f22;
	setp.gt.f32 	%p85, %f146, %f167;
	selp.f32 	%f147, %f146, %f167, %p85;
	selp.f32 	%f166, %f146, %f22, %p84;
	selp.f32 	%f167, %f22, %f147, %p84;
	@%p83 bra 	$L__BB0_36;
	ld.global.nc.f32 	%f148, [%rd4+8];
	setp.gt.f32 	%p86, %f148, %f166;
	setp.gt.f32 	%p87, %f148, %f167;
	selp.f32 	%f149, %f148, %f167, %p87;
	selp.f32 	%f26, %f148, %f166, %p86;
	selp.f32 	%f167, %f166, %f149, %p86;
	mov.f32 	%f166, %f26;
$L__BB0_36:
	add.f32 	%f150, %f166, %f167;
	setp.gt.f32 	%p88, %f150, %f151;
	selp.f32 	%f151, %f150, %f151, %p88;
	selp.b32 	%r71, %r70, %r71, %p88;
$L__BB0_37:
	add.s32 	%r70, %r70, 1;
	setp.eq.s32 	%p89, %r70, %r47;
	@%p89 bra 	$L__BB0_38;
	bra.uni 	$L__BB0_22;
$L__BB0_38:
	setp.lt.s32 	%p90, %r71, 0;
	@%p90 bra 	$L__BB0_40;
	cvt.u64.u32 	%rd26, %r71;
	add.s64 	%rd27, %rd2, %rd26;
	mov.b16 	%rs6, 1;
	st.global.u8 	[%rd27], %rs6;
	add.s32 	%r69, %r69, 1;
	setp.eq.s32 	%p91, %r69, %r48;
	@%p91 bra 	$L__BB0_40;
	bra.uni 	$L__BB0_21;
$L__BB0_40:
	ret;

}


// ===== COMPILED SASS (sm_100) =====

	.target	sm_100

	.elftype	@"ET_EXEC"


//--------------------- .note.nv.tkinfo           --------------------------
	.section	.note.nv.tkinfo,"",@"SHT_NOTE"
	.sectionflags	@"SHF_NOTE_NV_TKINFO"
	.tkinfo
        /*0018*/ 	.word	0x00000002
        /*0030*/ 	.string	""
        /*0030*/ 	.string	"ptxas"
        /*0030*/ 	.string	"Cuda compilation tools, release 13.0, V13.0.88"
        /*0030*/ 	.string	"Build cuda_13.0.r13.0/compiler.36424714_0"
        /*0030*/ 	.string	"-arch sm_100 -m 64 "



//--------------------- .note.nv.cuinfo           --------------------------
	.section	.note.nv.cuinfo,"",@"SHT_NOTE"
	.sectionflags	@"SHF_NOTE_NV_CUINFO"
        /*0018*/ 	.short	0x0002
        /*001a*/ 	.short	0x0064
        /*001c*/ 	.short	0x0082
	.zero		2


//--------------------- .nv.info                  --------------------------
	.section	.nv.info,"",@"SHT_CUDA_INFO"
	.align	4


	//----- nvinfo : EIATTR_REGCOUNT
	.align		4
        /*0000*/ 	.byte	0x04, 0x2f
        /*0002*/ 	.short	(.L_1 - .L_0)
	.align		4
.L_0:
        /*0004*/ 	.word	index@(_Z24group_top2_select_kernelPKfPhiiii)
        /*0008*/ 	.word	0x0000001f


	//----- nvinfo : EIATTR_FRAME_SIZE
	.align		4
.L_1:
        /*000c*/ 	.byte	0x04, 0x11
        /*000e*/ 	.short	(.L_3 - .L_2)
	.align		4
.L_2:
        /*0010*/ 	.word	index@(_Z24group_top2_select_kernelPKfPhiiii)
        /*0014*/ 	.word	0x00000000


	//----- nvinfo : EIATTR_MIN_STACK_SIZE
	.align		4
.L_3:
        /*0018*/ 	.byte	0x04, 0x12
        /*001a*/ 	.short	(.L_5 - .L_4)
	.align		4
.L_4:
        /*001c*/ 	.word	index@(_Z24group_top2_select_kernelPKfPhiiii)
        /*0020*/ 	.word	0x00000000
.L_5:


//--------------------- .nv.compat                --------------------------
	.section	.nv.compat,"",@"SHT_CUDA_COMPAT_INFO"
	.align	4
        /*0000*/ 	.byte	0x02, 0x09, 0x00, 0x00, 0x02, 0x02, 0x01, 0x00, 0x02, 0x05, 0x05, 0x00, 0x03, 0x07, 0x01, 0x01
        /*0010*/ 	.byte	0x02, 0x03, 0x00, 0x00, 0x02, 0x06, 0x01, 0x00, 0x04, 0x0b, 0x08, 0x00, 0x09, 0x00, 0x00, 0x00
        /*0020*/ 	.byte	0x00, 0x00, 0x00, 0x00


//--------------------- .nv.info._Z24group_top2_select_kernelPKfPhiiii --------------------------
	.section	.nv.info._Z24group_top2_select_kernelPKfPhiiii,"",@"SHT_CUDA_INFO"
	.sectionflags	@""
	.align	4


	//----- nvinfo : EIATTR_CUDA_API_VERSION
	.align		4
        /*0000*/ 	.byte	0x04, 0x37
        /*0002*/ 	.short	(.L_7 - .L_6)
.L_6:
        /*0004*/ 	.word	0x00000082


	//----- nvinfo : EIATTR_KPARAM_INFO
	.align		4
.L_7:
        /*0008*/ 	.byte	0x04, 0x17
        /*000a*/ 	.short	(.L_9 - .L_8)
.L_8:
        /*000c*/ 	.word	0x00000000
        /*0010*/ 	.short	0x0005
        /*0012*/ 	.short	0x001c
        /*0014*/ 	.byte	0x00, 0xf0, 0x11, 0x00


	//----- nvinfo : EIATTR_KPARAM_INFO
	.align		4
.L_9:
        /*0018*/ 	.byte	0x04, 0x17
        /*001a*/ 	.short	(.L_11 - .L_10)
.L_10:
        /*001c*/ 	.word	0x00000000
        /*0020*/ 	.short	0x0004
        /*0022*/ 	.short	0x0018
        /*0024*/ 	.byte	0x00, 0xf0, 0x11, 0x00


	//----- nvinfo : EIATTR_KPARAM_INFO
	.align		4
.L_11:
        /*0028*/ 	.byte	0x04, 0x17
        /*002a*/ 	.short	(.L_13 - .L_12)
.L_12:
        /*002c*/ 	.word	0x00000000
        /*0030*/ 	.short	0x0003
        /*0032*/ 	.short	0x0014
        /*0034*/ 	.byte	0x00, 0xf0, 0x11, 0x00


	//----- nvinfo : EIATTR_KPARAM_INFO
	.align		4
.L_13:
        /*0038*/ 	.byte	0x04, 0x17
        /*003a*/ 	.short	(.L_15 - .L_14)
.L_14:
        /*003c*/ 	.word	0x00000000
        /*0040*/ 	.short	0x0002
        /*0042*/ 	.short	0x0010
        /*0044*/ 	.byte	0x00, 0xf0, 0x11, 0x00


	//----- nvinfo : EIATTR_KPARAM_INFO
	.align		4
.L_15:
        /*0048*/ 	.byte	0x04, 0x17
        /*004a*/ 	.short	(.L_17 - .L_16)
.L_16:
        /*004c*/ 	.word	0x00000000
        /*0050*/ 	.short	0x0001
        /*0052*/ 	.short	0x0008
        /*0054*/ 	.byte	0x00, 0xf5, 0x21, 0x00


	//----- nvinfo : EIATTR_KPARAM_INFO
	.align		4
.L_17:
        /*0058*/ 	.byte	0x04, 0x17
        /*005a*/ 	.short	(.L_19 - .L_18)
.L_18:
        /*005c*/ 	.word	0x00000000
        /*0060*/ 	.short	0x0000
        /*0062*/ 	.short	0x0000
        /*0064*/ 	.byte	0x00, 0xf5, 0x21, 0x00


	//----- nvinfo : EIATTR_SPARSE_MMA_MASK
	.align		4
.L_19:
        /*0068*/ 	.byte	0x03, 0x50
        /*006a*/ 	.short	0x0000


	//----- nvinfo : EIATTR_MAXREG_COUNT
	.align		4
        /*006c*/ 	.byte	0x03, 0x1b
        /*006e*/ 	.short	0x00ff


	//----- nvinfo : EIATTR_MERCURY_ISA_VERSION
	.align		4
        /*0070*/ 	.byte	0x03, 0x5f
        /*0072*/ 	.short	0x0101


	//----- nvinfo : EIATTR_VRC_CTA_INIT_COUNT
	.align		4
        /*0074*/ 	.byte	0x02, 0x4a
	.zero		1
	.zero		1


	//----- nvinfo : EIATTR_EXIT_INSTR_OFFSETS
	.align		4
        /*0078*/ 	.byte	0x04, 0x1c
        /*007a*/ 	.short	(.L_21 - .L_20)


	//   ....[0]....
.L_20:
        /*007c*/ 	.word	0x00000070


	//   ....[1]....
        /*0080*/ 	.word	0x00000690


	//   ....[2]....
        /*0084*/ 	.word	0x000006a0


	//   ....[3]....
        /*0088*/ 	.word	0x000006f0


	//   ....[4]....
        /*008c*/ 	.word	0x00000740


	//   ....[5]....
        /*0090*/ 	.word	0x000015f0


	//   ....[6]....
        /*0094*/ 	.word	0x00001670


	//----- nvinfo : EIATTR_CRS_STACK_SIZE
	.align		4
.L_21:
        /*0098*/ 	.byte	0x04, 0x1e
        /*009a*/ 	.short	(.L_23 - .L_22)
.L_22:
        /*009c*/ 	.word	0x00000000


	//----- nvinfo : EIATTR_CBANK_PARAM_SIZE
	.align		4
.L_23:
        /*00a0*/ 	.byte	0x03, 0x19
        /*00a2*/ 	.short	0x0020


	//----- nvinfo : EIATTR_PARAM_CBANK
	.align		4
        /*00a4*/ 	.byte	0x04, 0x0a
        /*00a6*/ 	.short	(.L_25 - .L_24)
	.align		4
.L_24:
        /*00a8*/ 	.word	index@(.nv.constant0._Z24group_top2_select_kernelPKfPhiiii)
        /*00ac*/ 	.short	0x0380
        /*00ae*/ 	.short	0x0020


	//----- nvinfo : EIATTR_SW_WAR
	.align		4
.L_25:
        /*00b0*/ 	.byte	0x04, 0x36
        /*00b2*/ 	.short	(.L_27 - .L_26)
.L_26:
        /*00b4*/ 	.word	0x00000008
.L_27:


//--------------------- .nv.callgraph             --------------------------
	.section	.nv.callgraph,"",@"SHT_CUDA_CALLGRAPH"
	.align	4
	.sectionentsize	8
	.align		4
        /*0000*/ 	.word	0x00000000
	.align		4
        /*0004*/ 	.word	0xffffffff
	.align		4
        /*0008*/ 	.word	0x00000000
	.align		4
        /*000c*/ 	.word	0xfffffffe
	.align		4
        /*0010*/ 	.word	0x00000000
	.align		4
        /*0014*/ 	.word	0xfffffffd
	.align		4
        /*0018*/ 	.word	0x00000000
	.align		4
        /*001c*/ 	.word	0xfffffffc


//--------------------- .text._Z24group_top2_select_kernelPKfPhiiii --------------------------
	.section	.text._Z24group_top2_select_kernelPKfPhiiii,"ax",@progbits
	.align	128
        .global         _Z24group_top2_select_kernelPKfPhiiii
        .type           _Z24group_top2_select_kernelPKfPhiiii,@function
        .size           _Z24group_top2_select_kernelPKfPhiiii,(.L_x_18 - _Z24group_top2_select_kernelPKfPhiiii)
        .other          _Z24group_top2_select_kernelPKfPhiiii,@"STO_CUDA_ENTRY STV_DEFAULT"
_Z24group_top2_select_kernelPKfPhiiii:
.text._Z24group_top2_select_kernelPKfPhiiii:
[----:B------:R-:W-:Y:S01]  /*0000*/  LDC R1, c[0x0][0x37c] ;  /* 0x0000df00ff017b82 */ /* 0x000fe20000000800 */
[----:B------:R-:W0:Y:S01]  /*0010*/  S2R R5, SR_CTAID.X ;  /* 0x0000000000057919 */ /* 0x000e220000002500 */
[----:B------:R-:W0:Y:S01]  /*0020*/  LDCU UR4, c[0x0][0x360] ;  /* 0x00006c00ff0477ac */ /* 0x000e220008000800 */
[----:B------:R-:W0:Y:S01]  /*0030*/  S2R R0, SR_TID.X ;  /* 0x0000000000007919 */ /* 0x000e220000002100 */
[----:B------:R-:W1:Y:S01]  /*0040*/  LDCU UR5, c[0x0][0x390] ;  /* 0x00007200ff0577ac */ /* 0x000e620008000800 */
[----:B0-----:R-:W-:-:S05]  /*0050*/  IMAD R5, R5, UR4, R0 ;  /* 0x0000000405057c24 */ /* 0x001fca000f8e0200 */
[----:B-1----:R-:W-:-:S13]  /*0060*/  ISETP.GE.AND P0, PT, R5, UR5, PT ;  /* 0x0000000505007c0c */ /* 0x002fda000bf06270 */
[----:B------:R-:W-:Y:S05]  /*0070*/  @P0 EXIT ;  /* 0x000000000000094d */ /* 0x000fea0003800000 */
[----:B------:R-:W0:Y:S01]  /*0080*/  LDC R0, c[0x0][0x398] ;  /* 0x0000e600ff007b82 */ /* 0x000e220000000800 */
[----:B------:R-:W1:Y:S01]  /*0090*/  LDCU.64 UR4, c[0x0][0x388] ;  /* 0x00007100ff0477ac */ /* 0x000e620008000a00 */
[----:B------:R-:W2:Y:S06]  /*00a0*/  LDCU.64 UR8, c[0x0][0x358] ;  /* 0x00006b00ff0877ac */ /* 0x000eac0008000a00 */
[----:B------:R-:W3:Y:S01]  /*00b0*/  LDC R14, c[0x0][0x394] ;  /* 0x0000e500ff0e7b82 */ /* 0x000ee20000000800 */
[----:B0-----:R-:W-:-:S04]  /*00c0*/  IABS R7, R0 ;  /* 0x0000000000077213 */ /* 0x001fc80000000000 */
[----:B------:R-:W0:Y:S08]  /*00d0*/  I2F.RP R4, R7 ;  /* 0x0000000700047306 */ /* 0x000e300000209400 */
[----:B0-----:R-:W0:Y:S02]  /*00e0*/  MUFU.RCP R4, R4 ;  /* 0x0000000400047308 */ /* 0x001e240000001000 */
[----:B0-----:R-:W-:-:S06]  /*00f0*/  VIADD R2, R4, 0xffffffe ;  /* 0x0ffffffe04027836 */ /* 0x001fcc0000000000 */
[----:B------:R0:W4:Y:S02]  /*0100*/  F2I.FTZ.U32.TRUNC.NTZ R3, R2 ;  /* 0x0000000200037305 */ /* 0x000124000021f000 */
[----:B0-----:R-:W-:Y:S02]  /*0110*/  IMAD.MOV.U32 R2, RZ, RZ, RZ ;  /* 0x000000ffff027224 */ /* 0x001fe400078e00ff */
[----:B----4-:R-:W-:-:S04]  /*0120*/  IMAD.MOV R6, RZ, RZ, -R3 ;  /* 0x000000ffff067224 */ /* 0x010fc800078e0a03 */
[----:B------:R-:W-:Y:S01]  /*0130*/  IMAD R9, R6, R7, RZ ;  /* 0x0000000706097224 */ /* 0x000fe200078e02ff */
[----:B---3--:R-:W-:-:S03]  /*0140*/  IABS R6, R14 ;  /* 0x0000000e00067213 */ /* 0x008fc60000000000 */
[----:B------:R-:W-:-:S06]  /*0150*/  IMAD.HI.U32 R3, R3, R9, R2 ;  /* 0x0000000903037227 */ /* 0x000fcc00078e0002 */
[----:B------:R-:W-:-:S04]  /*0160*/  IMAD.HI.U32 R13, R3, R6, RZ ;  /* 0x00000006030d7227 */ /* 0x000fc800078e00ff */
[----:B------:R-:W-:-:S04]  /*0170*/  IMAD.MOV R3, RZ, RZ, -R13 ;  /* 0x000000ffff037224 */ /* 0x000fc800078e0a0d */
[----:B------:R-:W-:-:S05]  /*0180*/  IMAD R2, R7, R3, R6 ;  /* 0x0000000307027224 */ /* 0x000fca00078e0206 */
[----:B------:R-:W-:-:S13]  /*0190*/  ISETP.GT.U32.AND P1, PT, R7, R2, PT ;  /* 0x000000020700720c */ /* 0x000fda0003f24070 */
[----:B------:R-:W-:Y:S02]  /*01a0*/  @!P1 IMAD.IADD R2, R2, 0x1, -R7 ;  /* 0x0000000102029824 */ /* 0x000fe400078e0a07 */
[----:B------:R-:W-:Y:S01]  /*01b0*/  @!P1 VIADD R13, R13, 0x1 ;  /* 0x000000010d0d9836 */ /* 0x000fe20000000000 */
[----:B------:R-:W-:Y:S02]  /*01c0*/  ISETP.NE.AND P1, PT, R0, RZ, PT ;  /* 0x000000ff0000720c */ /* 0x000fe40003f25270 */
[----:B------:R-:W-:Y:S02]  /*01d0*/  ISETP.GE.U32.AND P0, PT, R2, R7, PT ;  /* 0x000000070200720c */ /* 0x000fe40003f06070 */
[----:B------:R-:W-:-:S04]  /*01e0*/  LOP3.LUT R2, R14, R0, RZ, 0x3c, !PT ;  /* 0x000000000e027212 */ /* 0x000fc800078e3cff */
[----:B------:R-:W-:Y:S01]  /*01f0*/  ISETP.GE.AND P2, PT, R2, RZ, PT ;  /* 0x000000ff0200720c */ /* 0x000fe20003f46270 */
[----:B-1----:R-:W-:-:S06]  /*0200*/  IMAD.WIDE R2, R5, R0, UR4 ;  /* 0x0000000405027e25 */ /* 0x002fcc000f8e0200 */
[----:B------:R-:W-:Y:S01]  /*0210*/  @P0 VIADD R13, R13, 0x1 ;  /* 0x000000010d0d0836 */ /* 0x000fe20000000000 */
[----:B------:R-:W-:-:S05]  /*0220*/  ISETP.GE.AND P0, PT, R0, 0x1, PT ;  /* 0x000000010000780c */ /* 0x000fca0003f06270 */
[----:B------:R-:W-:Y:S01]  /*0230*/  @!P2 IMAD.MOV R13, RZ, RZ, -R13 ;  /* 0x000000ffff0da224 */ /* 0x000fe200078e0a0d */
[----:B------:R-:W-:-:S07]  /*0240*/  @!P1 LOP3.LUT R13, RZ, R0, RZ, 0x33, !PT ;  /* 0x00000000ff0d9212 */ /* 0x000fce00078e33ff */
[----:B--2---:R-:W-:Y:S05]  /*0250*/  @!P0 BRA `(.L_x_0) ;  /* 0x0000000400048947 */ /* 0x004fea0003800000 */
[C---:B------:R-:W-:Y:S01]  /*0260*/  ISETP.GE.U32.AND P1, PT, R0.reuse, 0x10, PT ;  /* 0x000000100000780c */ /* 0x040fe20003f26070 */
[----:B------:R-:W-:Y:S01]  /*0270*/  IMAD.MOV.U32 R9, RZ, RZ, RZ ;  /* 0x000000ffff097224 */ /* 0x000fe200078e00ff */
[----:B------:R-:W-:-:S04]  /*0280*/  LOP3.LUT R4, R0, 0xf, RZ, 0xc0, !PT ;  /* 0x0000000f00047812 */ /* 0x000fc800078ec0ff */
[----:B------:R-:W-:-:S07]  /*0290*/  ISETP.NE.AND P2, PT, R4, RZ, PT ;  /* 0x000000ff0400720c */ /* 0x000fce0003f45270 */
[----:B------:R-:W-:Y:S06]  /*02a0*/  @!P1 BRA `(.L_x_1) ;  /* 0x00000000005c9947 */ /* 0x000fec0003800000 */
[----:B------:R-:W-:Y:S01]  /*02b0*/  LOP3.LUT R9, R0, 0x7ffffff0, RZ, 0xc0, !PT ;  /* 0x7ffffff000097812 */ /* 0x000fe200078ec0ff */
[----:B------:R-:W-:-:S06]  /*02c0*/  UMOV UR4, URZ ;  /* 0x000000ff00047c82 */ /* 0x000fcc0008000000 */
.L_x_2:
[----:B0-----:R-:W-:Y:S01]  /*02d0*/  IADD3 R6, P1, PT, R2, UR4, RZ ;  /* 0x0000000402067c10 */ /* 0x001fe2000ff3e0ff */
[----:B------:R-:W-:-:S04]  /*02e0*/  UIADD3 UR4, UPT, UPT, UR4, 0x10, URZ ;  /* 0x0000001004047890 */ /* 0x000fc8000fffe0ff */
[----:B------:R-:W-:Y:S02]  /*02f0*/  IMAD.X R7, RZ, RZ, R3, P1 ;  /* 0x000000ffff077224 */ /* 0x000fe400008e0603 */
[----:B------:R-:W-:-:S03]  /*0300*/  ISETP.NE.AND P1, PT, R9, UR4, PT ;  /* 0x0000000409007c0c */ /* 0x000fc6000bf25270 */
[----:B------:R0:W-:Y:S04]  /*0310*/  STG.E.U8 desc[UR8][R6.64], RZ ;  /* 0x000000ff06007986 */ /* 0x0001e8000c101108 */
        /* <DEDUP_REMOVED lines=14> */
[----:B------:R0:W-:Y:S01]  /*0400*/  STG.E.U8 desc[UR8][R6.64+0xf], RZ ;  /* 0x00000fff06007986 */ /* 0x0001e2000c101108 */
[----:B------:R-:W-:Y:S05]  /*0410*/  @P1 BRA `(.L_x_2) ;  /* 0xfffffffc00ac1947 */ /* 0x000fea000383ffff */
.L_x_1:
[----:B------:R-:W-:Y:S05]  /*0420*/  @!P2 BRA `(.L_x_0) ;  /* 0x000000000090a947 */ /* 0x000fea0003800000 */
[----:B------:R-:W-:Y:S02]  /*0430*/  ISETP.GE.U32.AND P1, PT, R4, 0x8, PT ;  /* 0x000000080400780c */ /* 0x000fe40003f26070 */
[----:B------:R-:W-:-:S04]  /*0440*/  LOP3.LUT R8, R0, 0x7, RZ, 0xc0, !PT ;  /* 0x0000000700087812 */ /* 0x000fc800078ec0ff */
[----:B------:R-:W-:-:S07]  /*0450*/  ISETP.NE.AND P2, PT, R8, RZ, PT ;  /* 0x000000ff0800720c */ /* 0x000fce0003f45270 */
[----:B------:R-:W-:Y:S06]  /*0460*/  @!P1 BRA `(.L_x_3) ;  /* 0x00000000002c9947 */ /* 0x000fec0003800000 */
[----:B0-----:R-:W-:Y:S01]  /*0470*/  IADD3 R6, P1, PT, R2, R9, RZ ;  /* 0x0000000902067210 */ /* 0x001fe20007f3e0ff */
[----:B------:R-:W-:-:S04]  /*0480*/  VIADD R9, R9, 0x8 ;  /* 0x0000000809097836 */ /* 0x000fc80000000000 */
[----:B------:R-:W-:-:S05]  /*0490*/  IMAD.X R7, RZ, RZ, R3, P1 ;  /* 0x000000ffff077224 */ /* 0x000fca00008e0603 */
[----:B------:R1:W-:Y:S04]  /*04a0*/  STG.E.U8 desc[UR8][R6.64], RZ ;  /* 0x000000ff06007986 */ /* 0x0003e8000c101108 */
[----:B------:R1:W-:Y:S04]  /*04b0*/  STG.E.U8 desc[UR8][R6.64+0x1], RZ ;  /* 0x000001ff06007986 */ /* 0x0003e8000c101108 */
[----:B------:R1:W-:Y:S04]  /*04c0*/  STG.E.U8 desc[UR8][R6.64+0x2], RZ ;  /* 0x000002ff06007986 */ /* 0x0003e8000c101108 */
[----:B------:R1:W-:Y:S04]  /*04d0*/  STG.E.U8 desc[UR8][R6.64+0x3], RZ ;  /* 0x000003ff06007986 */ /* 0x0003e8000c101108 */
[----:B------:R1:W-:Y:S04]  /*04e0*/  STG.E.U8 desc[UR8][R6.64+0x4], RZ ;  /* 0x000004ff06007986 */ /* 0x0003e8000c101108 */
[----:B------:R1:W-:Y:S04]  /*04f0*/  STG.E.U8 desc[UR8][R6.64+0x5], RZ ;  /* 0x000005ff06007986 */ /* 0x0003e8000c101108 */
[----:B------:R1:W-:Y:S04]  /*0500*/  STG.E.U8 desc[UR8][R6.64+0x6], RZ ;  /* 0x000006ff06007986 */ /* 0x0003e8000c101108 */
[----:B------:R1:W-:Y:S02]  /*0510*/  STG.E.U8 desc[UR8][R6.64+0x7], RZ ;  /* 0x000007ff06007986 */ /* 0x0003e4000c101108 */
.L_x_3:
[----:B------:R-:W-:Y:S05]  /*0520*/  @!P2 BRA `(.L_x_0) ;  /* 0x000000000050a947 */ /* 0x000fea0003800000 */
[----:B------:R-:W-:Y:S02]  /*0530*/  ISETP.GE.U32.AND P1, PT, R8, 0x4, PT ;  /* 0x000000040800780c */ /* 0x000fe40003f26070 */
[----:B------:R-:W-:-:S04]  /*0540*/  LOP3.LUT R4, R0, 0x3, RZ, 0xc0, !PT ;  /* 0x0000000300047812 */ /* 0x000fc800078ec0ff */
[----:B------:R-:W-:-:S07]  /*0550*/  ISETP.NE.AND P2, PT, R4, RZ, PT ;  /* 0x000000ff0400720c */ /* 0x000fce0003f45270 */
[----:B------:R-:W-:Y:S06]  /*0560*/  @!P1 BRA `(.L_x_4) ;  /* 0x00000000001c9947 */ /* 0x000fec0003800000 */
[----:B01----:R-:W-:Y:S01]  /*0570*/  IADD3 R6, P1, PT, R2, R9, RZ ;  /* 0x0000000902067210 */ /* 0x003fe20007f3e0ff */
[----:B------:R-:W-:-:S04]  /*0580*/  VIADD R9, R9, 0x4 ;  /* 0x0000000409097836 */ /* 0x000fc80000000000 */
[----:B------:R-:W-:-:S05]  /*0590*/  IMAD.X R7, RZ, RZ, R3, P1 ;  /* 0x000000ffff077224 */ /* 0x000fca00008e0603 */
[----:B------:R2:W-:Y:S04]  /*05a0*/  STG.E.U8 desc[UR8][R6.64], RZ ;  /* 0x000000ff06007986 */ /* 0x0005e8000c101108 */
[----:B------:R2:W-:Y:S04]  /*05b0*/  STG.E.U8 desc[UR8][R6.64+0x1], RZ ;  /* 0x000001ff06007986 */ /* 0x0005e8000c101108 */
[----:B------:R2:W-:Y:S04]  /*05c0*/  STG.E.U8 desc[UR8][R6.64+0x2], RZ ;  /* 0x000002ff06007986 */ /* 0x0005e8000c101108 */
[----:B------:R2:W-:Y:S02]  /*05d0*/  STG.E.U8 desc[UR8][R6.64+0x3], RZ ;  /* 0x000003ff06007986 */ /* 0x0005e4000c101108 */
.L_x_4:
[----:B------:R-:W-:Y:S05]  /*05e0*/  @!P2 BRA `(.L_x_0) ;  /* 0x000000000020a947 */ /* 0x000fea0003800000 */
[----:B------:R-:W-:-:S05]  /*05f0*/  UMOV UR4, URZ ;  /* 0x000000ff00047c82 */ /* 0x000fca0008000000 */
.L_x_5:
[----:B012---:R-:W-:Y:S01]  /*0600*/  IADD3 R6, P1, PT, R2, R9, RZ ;  /* 0x0000000902067210 */ /* 0x007fe20007f3e0ff */
[----:B------:R-:W-:Y:S01]  /*0610*/  UIADD3 UR4, UPT, UPT, UR4, 0x1, URZ ;  /* 0x0000000104047890 */ /* 0x000fe2000fffe0ff */
[----:B------:R-:W-:-:S03]  /*0620*/  VIADD R9, R9, 0x1 ;  /* 0x0000000109097836 */ /* 0x000fc60000000000 */
[----:B------:R-:W-:Y:S02]  /*0630*/  IMAD.X R7, RZ, RZ, R3, P1 ;  /* 0x000000ffff077224 */ /* 0x000fe400008e0603 */
[----:B------:R-:W-:-:S03]  /*0640*/  ISETP.NE.AND P1, PT, R4, UR4, PT ;  /* 0x0000000404007c0c */ /* 0x000fc6000bf25270 */
[----:B------:R3:W-:Y:S10]  /*0650*/  STG.E.U8 desc[UR8][R6.64], RZ ;  /* 0x000000ff06007986 */ /* 0x0007f4000c101108 */
[----:B---3--:R-:W-:Y:S05]  /*0660*/  @P1 BRA `(.L_x_5) ;  /* 0xfffffffc00e41947 */ /* 0x008fea000383ffff */
.L_x_0:
[----:B------:R-:W3:Y:S02]  /*0670*/  LDC R4, c[0x0][0x39c] ;  /* 0x0000e700ff047b82 */ /* 0x000ee40000000800 */
[----:B---3--:R-:W-:-:S13]  /*0680*/  ISETP.GE.AND P1, PT, R4, 0x1, PT ;  /* 0x000000010400780c */ /* 0x008fda0003f26270 */
[----:B------:R-:W-:Y:S05]  /*0690*/  @!P1 EXIT ;  /* 0x000000000000994d */ /* 0x000fea0003800000 */
[----:B------:R-:W-:Y:S05]  /*06a0*/  @!P0 EXIT ;  /* 0x000000000000894d */ /* 0x000fea0003800000 */
[----:B------:R-:W-:Y:S01]  /*06b0*/  ISETP.GT.AND P0, PT, R13, RZ, PT ;  /* 0x000000ff0d00720c */ /* 0x000fe20003f04270 */
[----:B------:R-:W-:-:S12]  /*06c0*/  IMAD R14, R5, R14, RZ ;  /* 0x0000000e050e7224 */ /* 0x000fd800078e02ff */
[----:B------:R-:W-:Y:S05]  /*06d0*/  @P0 BRA `(.L_x_6) ;  /* 0x0000000000200947 */ /* 0x000fea0003800000 */
[----:B------:R-:W-:-:S13]  /*06e0*/  ISETP.GE.U32.AND P0, PT, R0, 0x4, PT ;  /* 0x000000040000780c */ /* 0x000fda0003f06070 */
[----:B------:R-:W-:Y:S05]  /*06f0*/  @!P0 EXIT ;  /* 0x000000000000894d */ /* 0x000fea0003800000 */
[----:B------:R-:W-:Y:S01]  /*0700*/  LOP3.LUT R0, R0, 0x7ffffffc, RZ, 0xc0, !PT ;  /* 0x7ffffffc00007812 */ /* 0x000fe200078ec0ff */
[----:B------:R-:W-:-:S06]  /*0710*/  UMOV UR4, URZ ;  /* 0x000000ff00047c82 */ /* 0x000fcc0008000000 */
.L_x_7:
[----:B------:R-:W-:-:S06]  /*0720*/  UIADD3 UR4, UPT, UPT, UR4, 0x4, URZ ;  /* 0x0000000404047890 */ /* 0x000fcc000fffe0ff */
[----:B------:R-:W-:-:S13]  /*0730*/  ISETP.NE.AND P0, PT, R0, UR4, PT ;  /* 0x0000000400007c0c */ /* 0x000fda000bf05270 */
[----:B------:R-:W-:Y:S05]  /*0740*/  @!P0 EXIT ;  /* 0x000000000000894d */ /* 0x000fea0003800000 */
[----:B------:R-:W-:Y:S05]  /*0750*/  BRA `(.L_x_7) ;  /* 0xfffffffc00f07947 */ /* 0x000fea000383ffff */
.L_x_6:
[----:B------:R-:W3:Y:S01]  /*0760*/  LDCU.64 UR6, c[0x0][0x380] ;  /* 0x00007000ff0677ac */ /* 0x000ee20008000a00 */
[C---:B------:R-:W-:Y:S02]  /*0770*/  LOP3.LUT R17, R13.reuse, 0xf, RZ, 0xc0, !PT ;  /* 0x0000000f0d117812 */ /* 0x040fe400078ec0ff */
[C---:B------:R-:W-:Y:S01]  /*0780*/  LOP3.LUT R16, R13.reuse, 0x7, RZ, 0xc0, !PT ;  /* 0x000000070d107812 */ /* 0x040fe200078ec0ff */
[----:B------:R-:W-:Y:S01]  /*0790*/  UMOV UR4, URZ ;  /* 0x000000ff00047c82 */ /* 0x000fe20008000000 */
[----:B------:R-:W-:Y:S01]  /*07a0*/  LOP3.LUT R12, R13, 0x7ffffff0, RZ, 0xc0, !PT ;  /* 0x7ffffff00d0c7812 */ /* 0x000fe200078ec0ff */
[----:B------:R-:W-:Y:S01]  /*07b0*/  VIADD R0, R17, 0xffffffff ;  /* 0xffffffff11007836 */ /* 0x000fe20000000000 */
[----:B------:R-:W-:Y:S01]  /*07c0*/  LOP3.LUT R15, R13, 0x3, RZ, 0xc0, !PT ;  /* 0x000000030d0f7812 */ /* 0x000fe200078ec0ff */
[----:B------:R-:W-:Y:S02]  /*07d0*/  VIADD R4, R16, 0xffffffff ;  /* 0xffffffff10047836 */ /* 0x000fe40000000000 */
[----:B------:R-:W-:Y:S01]  /*07e0*/  IMAD.MOV R11, RZ, RZ, -R12 ;  /* 0x000000ffff0b7224 */ /* 0x000fe200078e0a0c */
[----:B------:R-:W-:-:S02]  /*07f0*/  ISETP.GE.U32.AND P1, PT, R0, 0x7, PT ;  /* 0x000000070000780c */ /* 0x000fc40003f26070 */
[----:B------:R-:W-:Y:S01]  /*0800*/  ISETP.GE.U32.AND P2, PT, R4, 0x3, PT ;  /* 0x000000030400780c */ /* 0x000fe20003f46070 */
[----:B---3--:R-:W-:-:S04]  /*0810*/  UIADD3 UR6, UP0, UPT, UR6, 0x20, URZ ;  /* 0x0000002006067890 */ /* 0x008fc8000ff1e0ff */
[----:B------:R-:W-:-:S12]  /*0820*/  UIADD3.X UR7, UPT, UPT, URZ, UR7, URZ, UP0, !UPT ;  /* 0x00000007ff077290 */ /* 0x000fd800087fe4ff */
.L_x_16:
[----:B------:R-:W-:Y:S02]  /*0830*/  IMAD.MOV.U32 R10, RZ, RZ, -0xeb60d36 ;  /* 0xf149f2caff0a7424 */ /* 0x000fe400078e00ff */
[----:B------:R-:W-:Y:S02]  /*0840*/  IMAD.MOV.U32 R8, RZ, RZ, -0x1 ;  /* 0xffffffffff087424 */ /* 0x000fe400078e00ff */
[----:B------:R-:W-:-:S07]  /*0850*/  IMAD.MOV.U32 R9, RZ, RZ, RZ ;  /* 0x000000ffff097224 */ /* 0x000fce00078e00ff */
.L_x_15:
[----:B------:R-:W-:-:S05]  /*0860*/  IADD3 R4, P0, PT, R2, R9, RZ ;  /* 0x0000000902047210 */ /* 0x000fca0007f1e0ff */
[----:B------:R-:W-:-:S05]  /*0870*/  IMAD.X R5, RZ, RZ, R3, P0 ;  /* 0x000000ffff057224 */ /* 0x000fca00000e0603 */
[----:B------:R-:W3:Y:S01]  /*0880*/  LDG.E.U8 R4, desc[UR8][R4.64] ;  /* 0x0000000804047981 */ /* 0x000ee2000c1e1100 */
[----:B------:R-:W-:Y:S01]  /*0890*/  BSSY.RECONVERGENT B0, `(.L_x_8) ;  /* 0x00000d0000007945 */ /* 0x000fe20003800200 */
[----:B---3--:R-:W-:-:S13]  /*08a0*/  ISETP.NE.AND P0, PT, R4, RZ, PT ;  /* 0x000000ff0400720c */ /* 0x008fda0003f05270 */
[----:B------:R-:W-:Y:S05]  /*08b0*/  @P0 BRA `(.L_x_9) ;  /* 0x0000000c00340947 */ /* 0x000fea0003800000 */
[C---:B------:R-:W-:Y:S01]  /*08c0*/  ISETP.GE.U32.AND P0, PT, R13.reuse, 0x10, PT ;  /* 0x000000100d00780c */ /* 0x040fe20003f06070 */
[----:B012---:R-:W-:Y:S02]  /*08d0*/  IMAD R6, R13, R9, R14 ;  /* 0x000000090d067224 */ /* 0x007fe400078e020e */
[----:B------:R-:W-:Y:S02]  /*08e0*/  IMAD.MOV.U32 R7, RZ, RZ, -0xeb60d36 ;  /* 0xf149f2caff077424 */ /* 0x000fe400078e00ff */
[----:B------:R-:W-:Y:S02]  /*08f0*/  IMAD.MOV.U32 R19, RZ, RZ, RZ ;  /* 0x000000ffff137224 */ /* 0x000fe400078e00ff */
[----:B------:R-:W-:-:S06]  /*0900*/  IMAD.MOV.U32 R0, RZ, RZ, -0xeb60d36 ;  /* 0xf149f2caff007424 */ /* 0x000fcc00078e00ff */
[----:B------:R-:W-:Y:S05]  /*0910*/  @!P0 BRA `(.L_x_10) ;  /* 0x00000004006c8947 */ /* 0x000fea0003800000 */
[----:B------:R-:W-:Y:S02]  /*0920*/  IMAD.MOV.U32 R7, RZ, RZ, -0xeb60d36 ;  /* 0xf149f2caff077424 */ /* 0x000fe400078e00ff */
[----:B------:R-:W-:Y:S02]  /*0930*/  IMAD.MOV.U32 R19, RZ, RZ, R6 ;  /* 0x000000ffff137224 */ /* 0x000fe400078e0006 */
[----:B------:R-:W-:-:S07]  /*0940*/  IMAD.MOV.U32 R18, RZ, RZ, R11 ;  /* 0x000000ffff127224 */ /* 0x000fce00078e000b */
.L_x_11:
[----:B------:R-:W-:Y:S02]  /*0950*/  IMAD.U32 R4, RZ, RZ, UR6 ;  /* 0x00000006ff047e24 */ /* 0x000fe4000f8e00ff */
[----:B------:R-:W-:Y:S02]  /*0960*/  IMAD.U32 R5, RZ, RZ, UR7 ;  /* 0x00000007ff057e24 */ /* 0x000fe4000f8e00ff */
[----:B------:R-:W-:-:S05]  /*0970*/  IMAD.WIDE R4, R19, 0x4, R4 ;  /* 0x0000000413047825 */ /* 0x000fca00078e0204 */
[----:B------:R-:W2:Y:S04]  /*0980*/  LDG.E.CONSTANT R22, desc[UR8][R4.64+-0x20] ;  /* 0xffffe00804167981 */ /* 0x000ea8000c1e9900 */
[----:B------:R-:W3:Y:S04]  /*0990*/  LDG.E.CONSTANT R26, desc[UR8][R4.64+-0x1c] ;  /* 0xffffe408041a7981 */ /* 0x000ee8000c1e9900 */
[----:B------:R-:W4:Y:S04]  /*09a0*/  LDG.E.CONSTANT R24, desc[UR8][R4.64+-0x18] ;  /* 0xffffe80804187981 */ /* 0x000f28000c1e9900 */
[----:B------:R-:W5:Y:S04]  /*09b0*/  LDG.E.CONSTANT R20, desc[UR8][R4.64+-0x14] ;  /* 0xffffec0804147981 */ /* 0x000f68000c1e9900 */
[----:B------:R-:W5:Y:S04]  /*09c0*/  LDG.E.CONSTANT R23, desc[UR8][R4.64+-0x10] ;  /* 0xfffff00804177981 */ /* 0x000f68000c1e9900 */
[----:B------:R-:W5:Y:S04]  /*09d0*/  LDG.E.CONSTANT R21, desc[UR8][R4.64+-0xc] ;  /* 0xfffff40804157981 */ /* 0x000f68000c1e9900 */
[----:B------:R-:W5:Y:S01]  /*09e0*/  LDG.E.CONSTANT R28, desc[UR8][R4.64+0x1c] ;  /* 0x00001c08041c7981 */ /* 0x000f62000c1e9900 */
[----:B--2---:R-:W-:-:S02]  /*09f0*/  FSETP.GT.AND P0, PT, R22, R0, PT ;  /* 0x000000001600720b */ /* 0x004fc40003f04000 */
[C---:B------:R-:W-:Y:S02]  /*0a00*/  FSETP.GT.AND P3, PT, R22.reuse, R7, PT ;  /* 0x000000071600720b */ /* 0x040fe40003f64000 */
[----:B------:R-:W-:-:S09]  /*0a10*/  FSEL R25, R22, R0, P0 ;  /* 0x0000000016197208 */ /* 0x000fd20000000000 */
[----:B------:R-:W-:Y:S02]  /*0a20*/  @!P0 FSEL R0, R22, R7, P3 ;  /* 0x0000000716008208 */ /* 0x000fe40001800000 */
[----:B------:R-:W2:Y:S01]  /*0a30*/  LDG.E.CONSTANT R22, desc[UR8][R4.64+-0x8] ;  /* 0xfffff80804167981 */ /* 0x000ea2000c1e9900 */
[CC--:B---3--:R-:W-:Y:S02]  /*0a40*/  FSETP.GT.AND P0, PT, R26.reuse, R25.reuse, PT ;  /* 0x000000191a00720b */ /* 0x0c8fe40003f04000 */
[C---:B------:R-:W-:Y:S01]  /*0a50*/  FSETP.GT.AND P3, PT, R26.reuse, R0, PT ;  /* 0x000000001a00720b */ /* 0x040fe20003f64000 */
[----:B------:R-:W3:Y:S01]  /*0a60*/  LDG.E.CONSTANT R7, desc[UR8][R4.64] ;  /* 0x0000000804077981 */ /* 0x000ee2000c1e9900 */
[----:B------:R-:W-:-:S09]  /*0a70*/  FSEL R27, R26, R25, P0 ;  /* 0x000000191a1b7208 */ /* 0x000fd20000000000 */
[----:B------:R-:W-:Y:S02]  /*0a80*/  @!P0 FSEL R25, R26, R0, P3 ;  /* 0x000000001a198208 */ /* 0x000fe40001800000 */
[----:B------:R-:W3:Y:S01]  /*0a90*/  LDG.E.CONSTANT R0, desc[UR8][R4.64+-0x4] ;  /* 0xfffffc0804007981 */ /* 0x000ee2000c1e9900 */
[C---:B----4-:R-:W-:Y:S02]  /*0aa0*/  FSETP.GT.AND P4, PT, R24.reuse, R27, PT ;  /* 0x0000001b1800720b */ /* 0x050fe40003f84000 */
[C---:B------:R-:W-:Y:S02]  /*0ab0*/  FSETP.GT.AND P0, PT, R24.reuse, R25, PT ;  /* 0x000000191800720b */ /* 0x040fe40003f04000 */
[----:B------:R-:W-:-:S09]  /*0ac0*/  FSEL R26, R24, R27, P4 ;  /* 0x0000001b181a7208 */ /* 0x000fd20002000000 */
[----:B------:R-:W-:Y:S02]  /*0ad0*/  @!P4 FSEL R27, R24, R25, P0 ;  /* 0x00000019181bc208 */ /* 0x000fe40000000000 */
[----:B-----5:R-:W-:-:S04]  /*0ae0*/  FSETP.GT.AND P0, PT, R20, R26, PT ;  /* 0x0000001a1400720b */ /* 0x020fc80003f04000 */
[C---:B------:R-:W-:Y:S02]  /*0af0*/  FSEL R24, R20.reuse, R26, P0 ;  /* 0x0000001a14187208 */ /* 0x040fe40000000000 */
[----:B------:R-:W-:Y:S02]  /*0b00*/  FSETP.GT.AND P3, PT, R20, R27, PT ;  /* 0x0000001b1400720b */ /* 0x000fe40003f64000 */
[----:B------:R-:W-:-:S05]  /*0b10*/  FSETP.GT.AND P4, PT, R23, R24, PT ;  /* 0x000000181700720b */ /* 0x000fca0003f84000 */
[----:B------:R-:W-:Y:S02]  /*0b20*/  @!P0 FSEL R26, R20, R27, P3 ;  /* 0x0000001b141a8208 */ /* 0x000fe40001800000 */
[C---:B------:R-:W-:Y:S01]  /*0b30*/  FSEL R27, R23.reuse, R24, P4 ;  /* 0x00000018171b7208 */ /* 0x040fe20002000000 */
[----:B------:R-:W4:Y:S01]  /*0b40*/  LDG.E.CONSTANT R20, desc[UR8][R4.64+0x4] ;  /* 0x0000040804147981 */ /* 0x000f22000c1e9900 */
[-C--:B------:R-:W-:Y:S02]  /*0b50*/  FSETP.GT.AND P0, PT, R23, R26.reuse, PT ;  /* 0x0000001a1700720b */ /* 0x080fe40003f04000 */
[-C--:B------:R-:W-:Y:S02]  /*0b60*/  FSETP.GT.AND P3, PT, R21, R27.reuse, PT ;  /* 0x0000001b1500720b */ /* 0x080fe40003f64000 */
[----:B------:R-:W-:Y:S02]  /*0b70*/  @!P4 FSEL R24, R23, R26, P0 ;  /* 0x0000001a1718c208 */ /* 0x000fe40000000000 */
[C---:B------:R-:W-:Y:S01]  /*0b80*/  FSEL R25, R21.reuse, R27, P3 ;  /* 0x0000001b15197208 */ /* 0x040fe20001800000 */
[----:B------:R-:W5:Y:S01]  /*0b90*/  LDG.E.CONSTANT R23, desc[UR8][R4.64+0xc] ;  /* 0x00000c0804177981 */ /* 0x000f62000c1e9900 */
[----:B------:R-:W-:-:S07]  /*0ba0*/  FSETP.GT.AND P0, PT, R21, R24, PT ;  /* 0x000000181500720b */ /* 0x000fce0003f04000 */
[----:B------:R-:W-:Y:S02]  /*0bb0*/  @!P3 FSEL R27, R21, R24, P0 ;  /* 0x00000018151bb208 */ /* 0x000fe40000000000 */
[----:B------:R-:W5:Y:S04]  /*0bc0*/  LDG.E.CONSTANT R21, desc[UR8][R4.64+0x8] ;  /* 0x0000080804157981 */ /* 0x000f68000c1e9900 */
[----:B------:R-:W5:Y:S01]  /*0bd0*/  LDG.E.CONSTANT R24, desc[UR8][R4.64+0x10] ;  /* 0x0000100804187981 */ /* 0x000f62000c1e9900 */
[C---:B--2---:R-:W-:Y:S02]  /*0be0*/  FSETP.GT.AND P4, PT, R22.reuse, R25, PT ;  /* 0x000000191600720b */ /* 0x044fe40003f84000 */
[C---:B------:R-:W-:Y:S02]  /*0bf0*/  FSETP.GT.AND P0, PT, R22.reuse, R27, PT ;  /* 0x0000001b1600720b */ /* 0x040fe40003f04000 */
[----:B------:R-:W-:-:S09]  /*0c00*/  FSEL R26, R22, R25, P4 ;  /* 0x00000019161a7208 */ /* 0x000fd20002000000 */
[----:B------:R-:W-:Y:S02]  /*0c10*/  @!P4 FSEL R25, R22, R27, P0 ;  /* 0x0000001b1619c208 */ /* 0x000fe40000000000 */
[----:B---3--:R-:W-:-:S04]  /*0c20*/  FSETP.GT.AND P0, PT, R0, R26, PT ;  /* 0x0000001a0000720b */ /* 0x008fc80003f04000 */
[C---:B------:R-:W-:Y:S02]  /*0c30*/  FSEL R22, R0.reuse, R26, P0 ;  /* 0x0000001a00167208 */ /* 0x040fe40000000000 */
[----:B------:R-:W-:Y:S02]  /*0c40*/  FSETP.GT.AND P3, PT, R0, R25, PT ;  /* 0x000000190000720b */ /* 0x000fe40003f64000 */
[----:B------:R-:W-:-:S05]  /*0c50*/  FSETP.GT.AND P4, PT, R7, R22, PT ;  /* 0x000000160700720b */ /* 0x000fca0003f84000 */
[----:B------:R-:W-:Y:S02]  /*0c60*/  @!P0 FSEL R26, R0, R25, P3 ;  /* 0x00000019001a8208 */ /* 0x000fe40001800000 */
[----:B------:R-:W2:Y:S02]  /*0c70*/  LDG.E.CONSTANT R0, desc[UR8][R4.64+0x14] ;  /* 0x0000140804007981 */ /* 0x000ea4000c1e9900 */
[C---:B------:R-:W-:Y:S02]  /*0c80*/  FSETP.GT.AND P0, PT, R7.reuse, R26, PT ;  /* 0x0000001a0700720b */ /* 0x040fe40003f04000 */
[C---:B------:R-:W-:Y:S02]  /*0c90*/  FSEL R25, R7.reuse, R22, P4 ;  /* 0x0000001607197208 */ /* 0x040fe40002000000 */
[----:B------:R-:W-:Y:S02]  /*0ca0*/  @!P4 FSEL R22, R7, R26, P0 ;  /* 0x0000001a0716c208 */ /* 0x000fe40000000000 */
[----:B------:R0:W3:Y:S01]  /*0cb0*/  LDG.E.CONSTANT R26, desc[UR8][R4.64+0x18] ;  /* 0x00001808041a7981 */ /* 0x0000e2000c1e9900 */
[----:B----4-:R-:W-:-:S04]  /*0cc0*/  FSETP.GT.AND P0, PT, R20, R25, PT ;  /* 0x000000191400720b */ /* 0x010fc80003f04000 */
[C---:B------:R-:W-:Y:S02]  /*0cd0*/  FSEL R7, R20.reuse, R25, P0 ;  /* 0x0000001914077208 */ /* 0x040fe40000000000 */
[----:B------:R-:W-:-:S07]  /*0ce0*/  FSETP.GT.AND P3, PT, R20, R22, PT ;  /* 0x000000161400720b */ /* 0x000fce0003f64000 */
[----:B------:R-:W-:Y:S02]  /*0cf0*/  @!P0 FSEL R25, R20, R22, P3 ;  /* 0x0000001614198208 */ /* 0x000fe40001800000 */
[----:B-----5:R-:W-:-:S04]  /*0d00*/  FSETP.GT.AND P4, PT, R21, R7, PT ;  /* 0x000000071500720b */ /* 0x020fc80003f84000 */
[C---:B------:R-:W-:Y:S02]  /*0d10*/  FSEL R20, R21.reuse, R7, P4 ;  /* 0x0000000715147208 */ /* 0x040fe40002000000 */
[----:B------:R-:W-:Y:S02]  /*0d20*/  FSETP.GT.AND P0, PT, R21, R25, PT ;  /* 0x000000191500720b */ /* 0x000fe40003f04000 */
[----:B------:R-:W-:-:S05]  /*0d30*/  FSETP.GT.AND P3, PT, R23, R20, PT ;  /* 0x000000141700720b */ /* 0x000fca0003f64000 */
[----:B------:R-:W-:Y:S02]  /*0d40*/  @!P4 FSEL R7, R21, R25, P0 ;  /* 0x000000191507c208 */ /* 0x000fe40000000000 */
[C---:B------:R-:W-:Y:S02]  /*0d50*/  FSEL R21, R23.reuse, R20, P3 ;  /* 0x0000001417157208 */ /* 0x040fe40001800000 */
[C---:B------:R-:W-:Y:S02]  /*0d60*/  FSETP.GT.AND P0, PT, R23.reuse, R7, PT ;  /* 0x000000071700720b */ /* 0x040fe40003f04000 */
[C---:B------:R-:W-:Y:S02]  /*0d70*/  FSETP.GT.AND P4, PT, R24.reuse, R21, PT ;  /* 0x000000151800720b */ /* 0x040fe40003f84000 */
[----:B------:R-:W-:Y:S02]  /*0d80*/  @!P3 FSEL R20, R23, R7, P0 ;  /* 0x000000071714b208 */ /* 0x000fe40000000000 */
[----:B0-----:R-:W-:-:S02]  /*0d90*/  FSEL R5, R24, R21, P4 ;  /* 0x0000001518057208 */ /* 0x001fc40002000000 */
[----:B------:R-:W-:-:S07]  /*0da0*/  FSETP.GT.AND P0, PT, R24, R20, PT ;  /* 0x000000141800720b */ /* 0x000fce0003f04000 */
[----:B------:R-:W-:Y:S01]  /*0db0*/  @!P4 FSEL R21, R24, R20, P0 ;  /* 0x000000141815c208 */ /* 0x000fe20000000000 */
[----:B------:R-:W-:Y:S02]  /*0dc0*/  VIADD R18, R18, 0x10 ;  /* 0x0000001012127836 */ /* 0x000fe40000000000 */
[----:B------:R-:W-:Y:S01]  /*0dd0*/  VIADD R19, R19, 0x10 ;  /* 0x0000001013137836 */ /* 0x000fe20000000000 */
[----:B--2---:R-:W-:-:S04]  /*0de0*/  FSETP.GT.AND P3, PT, R0, R5, PT ;  /* 0x000000050000720b */ /* 0x004fc80003f64000 */
[C---:B------:R-:W-:Y:S02]  /*0df0*/  FSEL R23, R0.reuse, R5, P3 ;  /* 0x0000000500177208 */ /* 0x040fe40001800000 */
[----:B------:R-:W-:Y:S02]  /*0e00*/  FSETP.GT.AND P0, PT, R0, R21, PT ;  /* 0x000000150000720b */ /* 0x000fe40003f04000 */
[----:B---3--:R-:W-:-:S05]  /*0e10*/  FSETP.GT.AND P4, PT, R26, R23, PT ;  /* 0x000000171a00720b */ /* 0x008fca0003f84000 */
[----:B------:R-:W-:-:S04]  /*0e20*/  @!P3 FSEL R5, R0, R21, P0 ;  /* 0x000000150005b208 */ /* 0x000fc80000000000 */
[C---:B------:R-:W-:Y:S02]  /*0e30*/  FSETP.GT.AND P0, PT, R26.reuse, R5, PT ;  /* 0x000000051a00720b */ /* 0x040fe40003f04000 */
[C---:B------:R-:W-:Y:S02]  /*0e40*/  FSEL R7, R26.reuse, R23, P4 ;  /* 0x000000171a077208 */ /* 0x040fe40002000000 */
[----:B------:R-:W-:Y:S02]  /*0e50*/  @!P4 FSEL R23, R26, R5, P0 ;  /* 0x000000051a17c208 */ /* 0x000fe40000000000 */
[----:B------:R-:W-:Y:S02]  /*0e60*/  ISETP.NE.AND P4, PT, R18, RZ, PT ;  /* 0x000000ff1200720c */ /* 0x000fe40003f85270 */
[C---:B------:R-:W-:Y:S02]  /*0e70*/  FSETP.GT.AND P3, PT, R28.reuse, R7, PT ;  /* 0x000000071c00720b */ /* 0x040fe40003f64000 */
[----:B------:R-:W-:-:S02]  /*0e80*/  FSETP.GT.AND P0, PT, R28, R23, PT ;  /* 0x000000171c00720b */ /* 0x000fc40003f04000 */
[----:B------:R-:W-:-:S09]  /*0e90*/  FSEL R0, R28, R7, P3 ;  /* 0x000000071c007208 */ /* 0x000fd20001800000 */
[----:B------:R-:W-:Y:S01]  /*0ea0*/  @!P3 FSEL R7, R28, R23, P0 ;  /* 0x000000171c07b208 */ /* 0x000fe20000000000 */
[----:B------:R-:W-:Y:S06]  /*0eb0*/  @P4 BRA `(.L_x_11) ;  /* 0xfffffff800a44947 */ /* 0x000fec000383ffff */
[----:B------:R-:W-:-:S07]  /*0ec0*/  IMAD.MOV.U32 R19, RZ, RZ, R12 ;  /* 0x000000ffff137224 */ /* 0x000fce00078e000c */
.L_x_10:
[----:B------:R-:W-:-:S13]  /*0ed0*/  ISETP.NE.AND P0, PT, R17, RZ, PT ;  /* 0x000000ff1100720c */ /* 0x000fda0003f05270 */
[----:B------:R-:W-:Y:S05]  /*0ee0*/  @!P0 BRA `(.L_x_12) ;  /* 0x0000000400988947 */ /* 0x000fea0003800000 */
[----:B------:R-:W-:Y:S01]  /*0ef0*/  ISETP.NE.AND P0, PT, R16, RZ, PT ;  /* 0x000000ff1000720c */ /* 0x000fe20003f05270 */
[----:B------:R-:W-:-:S12]  /*0f00*/  @!P1 BRA `(.L_x_13) ;  /* 0x0000000000b09947 */ /* 0x000fd80003800000 */
[----:B------:R-:W0:Y:S01]  /*0f10*/  LDC.64 R4, c[0x0][0x380] ;  /* 0x0000e000ff047b82 */ /* 0x000e220000000a00 */
[----:B------:R-:W-:-:S04]  /*0f20*/  IMAD.IADD R21, R6, 0x1, R19 ;  /* 0x0000000106157824 */ /* 0x000fc800078e0213 */
[----:B0-----:R-:W-:-:S05]  /*0f30*/  IMAD.WIDE R4, R21, 0x4, R4 ;  /* 0x0000000415047825 */ /* 0x001fca00078e0204 */
[----:B------:R-:W2:Y:S04]  /*0f40*/  LDG.E.CONSTANT R25, desc[UR8][R4.64] ;  /* 0x0000000804197981 */ /* 0x000ea8000c1e9900 */
[----:B------:R-:W3:Y:S04]  /*0f50*/  LDG.E.CONSTANT R27, desc[UR8][R4.64+0x4] ;  /* 0x00000408041b7981 */ /* 0x000ee8000c1e9900 */
[----:B------:R-:W4:Y:S04]  /*0f60*/  LDG.E.CONSTANT R23, desc[UR8][R4.64+0x8] ;  /* 0x0000080804177981 */ /* 0x000f28000c1e9900 */
[----:B------:R-:W5:Y:S04]  /*0f70*/  LDG.E.CONSTANT R22, desc[UR8][R4.64+0xc] ;  /* 0x00000c0804167981 */ /* 0x000f68000c1e9900 */
[----:B------:R-:W5:Y:S04]  /*0f80*/  LDG.E.CONSTANT R21, desc[UR8][R4.64+0x10] ;  /* 0x0000100804157981 */ /* 0x000f68000c1e9900 */
[----:B------:R-:W5:Y:S04]  /*0f90*/  LDG.E.CONSTANT R20, desc[UR8][R4.64+0x14] ;  /* 0x0000140804147981 */ /* 0x000f68000c1e9900 */
[----:B------:R-:W5:Y:S04]  /*0fa0*/  LDG.E.CONSTANT R18, desc[UR8][R4.64+0x18] ;  /* 0x0000180804127981 */ /* 0x000f68000c1e9900 */
[----:B------:R0:W5:Y:S01]  /*0fb0*/  LDG.E.CONSTANT R24, desc[UR8][R4.64+0x1c] ;  /* 0x00001c0804187981 */ /* 0x000162000c1e9900 */
[----:B------:R-:W-:Y:S01]  /*0fc0*/  VIADD R19, R19, 0x8 ;  /* 0x0000000813137836 */ /* 0x000fe20000000000 */
[----:B--2---:R-:W-:-:S02]  /*0fd0*/  FSETP.GT.AND P4, PT, R25, R0, PT ;  /* 0x000000001900720b */ /* 0x004fc40003f84000 */
[C---:B------:R-:W-:Y:S02]  /*0fe0*/  FSETP.GT.AND P5, PT, R25.reuse, R7, PT ;  /* 0x000000071900720b */ /* 0x040fe40003fa4000 */
[----:B------:R-:W-:-:S04]  /*0ff0*/  FSEL R26, R25, R0, P4 ;  /* 0x00000000191a7208 */ /* 0x000fc80002000000 */
[----:B---3--:R-:W-:-:S05]  /*1000*/  FSETP.GT.AND P3, PT, R27, R26, PT ;  /* 0x0000001a1b00720b */ /* 0x008fca0003f64000 */
[----:B------:R-:W-:Y:S02]  /*1010*/  @!P4 FSEL R0, R25, R7, P5 ;  /* 0x000000071900c208 */ /* 0x000fe40002800000 */
[C---:B------:R-:W-:Y:S02]  /*1020*/  FSEL R7, R27.reuse, R26, P3 ;  /* 0x0000001a1b077208 */ /* 0x040fe40001800000 */
[-C--:B------:R-:W-:Y:S02]  /*1030*/  FSETP.GT.AND P5, PT, R27, R0.reuse, PT ;  /* 0x000000001b00720b */ /* 0x080fe40003fa4000 */
[-C--:B----4-:R-:W-:Y:S02]  /*1040*/  FSETP.GT.AND P4, PT, R23, R7.reuse, PT ;  /* 0x000000071700720b */ /* 0x090fe40003f84000 */
[----:B------:R-:W-:Y:S02]  /*1050*/  @!P3 FSEL R26, R27, R0, P5 ;  /* 0x000000001b1ab208 */ /* 0x000fe40002800000 */
[----:B------:R-:W-:-:S02]  /*1060*/  FSEL R0, R23, R7, P4 ;  /* 0x0000000717007208 */ /* 0x000fc40002000000 */
[----:B------:R-:W-:Y:S02]  /*1070*/  FSETP.GT.AND P5, PT, R23, R26, PT ;  /* 0x0000001a1700720b */ /* 0x000fe40003fa4000 */
[----:B-----5:R-:W-:-:S04]  /*1080*/  FSETP.GT.AND P3, PT, R22, R0, PT ;  /* 0x000000001600720b */ /* 0x020fc80003f64000 */
[C---:B0-----:R-:W-:Y:S02]  /*1090*/  FSEL R4, R22.reuse, R0, P3 ;  /* 0x0000000016047208 */ /* 0x041fe40001800000 */
[----:B------:R-:W-:Y:S02]  /*10a0*/  @!P4 FSEL R7, R23, R26, P5 ;  /* 0x0000001a1707c208 */ /* 0x000fe40002800000 */
[CC--:B------:R-:W-:Y:S02]  /*10b0*/  FSETP.GT.AND P4, PT, R21.reuse, R4.reuse, PT ;  /* 0x000000041500720b */ /* 0x0c0fe40003f84000 */
[CC--:B------:R-:W-:Y:S02]  /*10c0*/  FSETP.GT.AND P5, PT, R22.reuse, R7.reuse, PT ;  /* 0x000000071600720b */ /* 0x0c0fe40003fa4000 */
[----:B------:R-:W-:Y:S02]  /*10d0*/  FSEL R5, R21, R4, P4 ;  /* 0x0000000415057208 */ /* 0x000fe40002000000 */
[----:B------:R-:W-:-:S02]  /*10e0*/  @!P3 FSEL R0, R22, R7, P5 ;  /* 0x000000071600b208 */ /* 0x000fc40002800000 */
[CC--:B------:R-:W-:Y:S02]  /*10f0*/  FSETP.GT.AND P3, PT, R20.reuse, R5.reuse, PT ;  /* 0x000000051400720b */ /* 0x0c0fe40003f64000 */
[CC--:B------:R-:W-:Y:S02]  /*1100*/  FSETP.GT.AND P5, PT, R21.reuse, R0.reuse, PT ;  /* 0x000000001500720b */ /* 0x0c0fe40003fa4000 */
[----:B------:R-:W-:Y:S02]  /*1110*/  FSEL R23, R20, R5, P3 ;  /* 0x0000000514177208 */ /* 0x000fe40001800000 */
[----:B------:R-:W-:Y:S02]  /*1120*/  @!P4 FSEL R4, R21, R0, P5 ;  /* 0x000000001504c208 */ /* 0x000fe40002800000 */
[----:B------:R-:W-:Y:S02]  /*1130*/  FSETP.GT.AND P4, PT, R18, R23, PT ;  /* 0x000000171200720b */ /* 0x000fe40003f84000 */
[----:B------:R-:W-:-:S02]  /*1140*/  FSETP.GT.AND P5, PT, R20, R4, PT ;  /* 0x000000041400720b */ /* 0x000fc40003fa4000 */
[----:B------:R-:W-:Y:S02]  /*1150*/  FSEL R7, R18, R23, P4 ;  /* 0x0000001712077208 */ /* 0x000fe40002000000 */
[----:B------:R-:W-:Y:S02]  /*1160*/  @!P3 FSEL R5, R20, R4, P5 ;  /* 0x000000041405b208 */ /* 0x000fe40002800000 */
[----:B------:R-:W-:Y:S02]  /*1170*/  FSETP.GT.AND P5, PT, R24, R7, PT ;  /* 0x000000071800720b */ /* 0x000fe40003fa4000 */
[----:B------:R-:W-:Y:S02]  /*1180*/  FSETP.GT.AND P3, PT, R18, R5, PT ;  /* 0x000000051200720b */ /* 0x000fe40003f64000 */
[----:B------:R-:W-:Y:S02]  /*1190*/  FSEL R0, R24, R7, P5 ;  /* 0x0000000718007208 */ /* 0x000fe40002800000 */
[----:B------:R-:W-:-:S04]  /*11a0*/  @!P4 FSEL R23, R18, R5, P3 ;  /* 0x000000051217c208 */ /* 0x000fc80001800000 */
[----:B------:R-:W-:-:S04]  /*11b0*/  FSETP.GT.AND P3, PT, R24, R23, PT ;  /* 0x000000171800720b */ /* 0x000fc80003f64000 */
[----:B------:R-:W-:-:S09]  /*11c0*/  @!P5 FSEL R7, R24, R23, P3 ;  /* 0x000000171807d208 */ /* 0x000fd20001800000 */
.L_x_13:
        /* <DEDUP_REMOVED lines=9> */
[----:B------:R-:W5:Y:S01]  /*1260*/  LDG.E.CONSTANT R24, desc[UR8][R4.64+0xc] ;  /* 0x00000c0804187981 */ /* 0x000f62000c1e9900 */
[----:B------:R-:W-:Y:S01]  /*1270*/  VIADD R19, R19, 0x4 ;  /* 0x0000000413137836 */ /* 0x000fe20000000000 */
[----:B--2---:R-:W-:-:S02]  /*1280*/  FSETP.GT.AND P4, PT, R18, R0, PT ;  /* 0x000000001200720b */ /* 0x004fc40003f84000 */
[C---:B------:R-:W-:Y:S02]  /*1290*/  FSETP.GT.AND P5, PT, R18.reuse, R7, PT ;  /* 0x000000071200720b */ /* 0x040fe40003fa4000 */
[----:B------:R-:W-:-:S04]  /*12a0*/  FSEL R20, R18, R0, P4 ;  /* 0x0000000012147208 */ /* 0x000fc80002000000 */
[----:B---3--:R-:W-:-:S04]  /*12b0*/  FSETP.GT.AND P3, PT, R21, R20, PT ;  /* 0x000000141500720b */ /* 0x008fc80003f64000 */
[----:B------:R-:W-:Y:S02]  /*12c0*/  FSEL R22, R21, R20, P3 ;  /* 0x0000001415167208 */ /* 0x000fe40001800000 */
[----:B------:R-:W-:Y:S02]  /*12d0*/  @!P4 FSEL R0, R18, R7, P5 ;  /* 0x000000071200c208 */ /* 0x000fe40002800000 */
[----:B----4-:R-:W-:Y:S02]  /*12e0*/  FSETP.GT.AND P4, PT, R23, R22, PT ;  /* 0x000000161700720b */ /* 0x010fe40003f84000 */
[----:B------:R-:W-:Y:S02]  /*12f0*/  FSETP.GT.AND P5, PT, R21, R0, PT ;  /* 0x000000001500720b */ /* 0x000fe40003fa4000 */
[----:B------:R-:W-:Y:S02]  /*1300*/  FSEL R7, R23, R22, P4 ;  /* 0x0000001617077208 */ /* 0x000fe40002000000 */
[----:B------:R-:W-:-:S02]  /*1310*/  @!P3 FSEL R20, R21, R0, P5 ;  /* 0x000000001514b208 */ /* 0x000fc40002800000 */
[CC--:B-----5:R-:W-:Y:S02]  /*1320*/  FSETP.GT.AND P5, PT, R24.reuse, R7.reuse, PT ;  /* 0x000000071800720b */ /* 0x0e0fe40003fa4000 */
[CC--:B------:R-:W-:Y:S02]  /*1330*/  FSETP.GT.AND P3, PT, R23.reuse, R20.reuse, PT ;  /* 0x000000141700720b */ /* 0x0c0fe40003f64000 */
[----:B------:R-:W-:Y:S02]  /*1340*/  FSEL R0, R24, R7, P5 ;  /* 0x0000000718007208 */ /* 0x000fe40002800000 */
[----:B------:R-:W-:-:S04]  /*1350*/  @!P4 FSEL R22, R23, R20, P3 ;  /* 0x000000141716c208 */ /* 0x000fc80001800000 */
[----:B------:R-:W-:-:S04]  /*1360*/  FSETP.GT.AND P3, PT, R24, R22, PT ;  /* 0x000000161800720b */ /* 0x000fc80003f64000 */
[----:B------:R-:W-:-:S09]  /*1370*/  @!P5 FSEL R7, R24, R22, P3 ;  /* 0x000000161807d208 */ /* 0x000fd20001800000 */
.L_x_14:
[----:B------:R-:W-:Y:S05]  /*1380*/  @!P0 BRA `(.L_x_12) ;  /* 0x0000000000708947 */ /* 0x000fea0003800000 */
[----:B------:R-:W0:Y:S01]  /*1390*/  LDC.64 R4, c[0x0][0x380] ;  /* 0x0000e000ff047b82 */ /* 0x000e220000000a00 */
[----:B------:R-:W-:-:S04]  /*13a0*/  IMAD.IADD R19, R6, 0x1, R19 ;  /* 0x0000000106137824 */ /* 0x000fc800078e0213 */
[----:B0-----:R-:W-:-:S05]  /*13b0*/  IMAD.WIDE R4, R19, 0x4, R4 ;  /* 0x0000000413047825 */ /* 0x001fca00078e0204 */
[----:B------:R-:W2:Y:S01]  /*13c0*/  LDG.E.CONSTANT R6, desc[UR8][R4.64] ;  /* 0x0000000804067981 */ /* 0x000ea2000c1e9900 */
[----:B------:R-:W-:Y:S02]  /*13d0*/  ISETP.NE.AND P4, PT, R15, 0x1, PT ;  /* 0x000000010f00780c */ /* 0x000fe40003f85270 */
[CC--:B--2---:R-:W-:Y:S02]  /*13e0*/  FSETP.GT.AND P0, PT, R6.reuse, R0.reuse, PT ;  /* 0x000000000600720b */ /* 0x0c4fe40003f04000 */
[C---:B------:R-:W-:Y:S02]  /*13f0*/  FSETP.GT.AND P3, PT, R6.reuse, R7, PT ;  /* 0x000000070600720b */ /* 0x040fe40003f64000 */
[----:B------:R-:W-:-:S09]  /*1400*/  FSEL R18, R6, R0, P0 ;  /* 0x0000000006127208 */ /* 0x000fd20000000000 */
[----:B------:R-:W-:-:S05]  /*1410*/  @!P0 FSEL R0, R6, R7, P3 ;  /* 0x0000000706008208 */ /* 0x000fca0001800000 */
[----:B------:R-:W-:Y:S02]  /*1420*/  IMAD.MOV.U32 R7, RZ, RZ, R0 ;  /* 0x000000ffff077224 */ /* 0x000fe400078e0000 */
[----:B------:R-:W-:Y:S01]  /*1430*/  IMAD.MOV.U32 R0, RZ, RZ, R18 ;  /* 0x000000ffff007224 */ /* 0x000fe200078e0012 */
[----:B------:R-:W-:Y:S06]  /*1440*/  @!P4 BRA `(.L_x_12) ;  /* 0x000000000040c947 */ /* 0x000fec0003800000 */
[----:B------:R-:W-:Y:S01]  /*1450*/  ISETP.NE.AND P3, PT, R15, 0x2, PT ;  /* 0x000000020f00780c */ /* 0x000fe20003f65270 */
[----:B------:R-:W2:-:S12]  /*1460*/  LDG.E.CONSTANT R6, desc[UR8][R4.64+0x4] ;  /* 0x0000040804067981 */ /* 0x000e98000c1e9900 */
[----:B------:R-:W3:Y:S01]  /*1470*/  @P3 LDG.E.CONSTANT R19, desc[UR8][R4.64+0x8] ;  /* 0x0000080804133981 */ /* 0x000ee2000c1e9900 */
[----:B------:R-:W-:Y:S02]  /*1480*/  PLOP3.LUT P0, PT, PT, PT, PT, 0x80, 0x8 ;  /* 0x000000000008781c */ /* 0x000fe40003f0f070 */
[CC--:B--2---:R-:W-:Y:S02]  /*1490*/  FSETP.GT.AND P5, PT, R6.reuse, R18.reuse, PT ;  /* 0x000000120600720b */ /* 0x0c4fe40003fa4000 */
[C---:B------:R-:W-:Y:S02]  /*14a0*/  FSETP.GT.AND P6, PT, R6.reuse, R7, PT ;  /* 0x000000070600720b */ /* 0x040fe40003fc4000 */
[----:B------:R-:W-:-:S04]  /*14b0*/  FSEL R0, R6, R18, P5 ;  /* 0x0000001206007208 */ /* 0x000fc80002800000 */
[----:B---3--:R-:W-:-:S05]  /*14c0*/  @P3 FSETP.GT.AND P4, PT, R19, R0, PT ;  /* 0x000000001300320b */ /* 0x008fca0003f84000 */
[----:B------:R-:W-:Y:S02]  /*14d0*/  @!P5 FSEL R18, R6, R7, P6 ;  /* 0x000000070612d208 */ /* 0x000fe40003000000 */
[----:B------:R-:W-:Y:S02]  /*14e0*/  @P3 PLOP3.LUT P0, PT, P4, PT, PT, 0x80, 0x8 ;  /* 0x000000000008381c */ /* 0x000fe4000270f070 */
[----:B------:R-:W-:Y:S01]  /*14f0*/  @P3 FSEL R6, R19, R0, P4 ;  /* 0x0000000013063208 */ /* 0x000fe20002000000 */
[----:B------:R-:W-:-:S05]  /*1500*/  IMAD.MOV.U32 R7, RZ, RZ, R18 ;  /* 0x000000ffff077224 */ /* 0x000fca00078e0012 */
[----:B------:R-:W-:-:S05]  /*1510*/  @P3 FSETP.GT.AND P5, PT, R19, R7, PT ;  /* 0x000000071300320b */ /* 0x000fca0003fa4000 */
[----:B------:R-:W-:-:S05]  /*1520*/  @!P0 FSEL R0, R19, R7, P5 ;  /* 0x0000000713008208 */ /* 0x000fca0002800000 */
[----:B------:R-:W-:Y:S02]  /*1530*/  @P3 IMAD.MOV.U32 R7, RZ, RZ, R0 ;  /* 0x000000ffff073224 */ /* 0x000fe400078e0000 */
[----:B------:R-:W-:-:S07]  /*1540*/  @P3 IMAD.MOV.U32 R0, RZ, RZ, R6 ;  /* 0x000000ffff003224 */ /* 0x000fce00078e0006 */
.L_x_12:
[----:B------:R-:W-:-:S05]  /*1550*/  FADD R5, R0, R7 ;  /* 0x0000000700057221 */ /* 0x000fca0000000000 */
[----:B------:R-:W-:-:S04]  /*1560*/  FSETP.GT.AND P0, PT, R5, R10, PT ;  /* 0x0000000a0500720b */ /* 0x000fc80003f04000 */
[----:B------:R-:W-:Y:S02]  /*1570*/  FSEL R10, R5, R10, P0 ;  /* 0x0000000a050a7208 */ /* 0x000fe40000000000 */
[----:B------:R-:W-:-:S07]  /*1580*/  SEL R8, R9, R8, P0 ;  /* 0x0000000809087207 */ /* 0x000fce0000000000 */
.L_x_9:
[----:B------:R-:W-:Y:S05]  /*1590*/  BSYNC.RECONVERGENT B0 ;  /* 0x0000000000007941 */ /* 0x000fea0003800200 */
.L_x_8:
[----:B------:R-:W3:Y:S01]  /*15a0*/  LDCU UR5, c[0x0][0x398] ;  /* 0x00007300ff0577ac */ /* 0x000ee20008000800 */
[----:B------:R-:W-:-:S05]  /*15b0*/  VIADD R9, R9, 0x1 ;  /* 0x0000000109097836 */ /* 0x000fca0000000000 */
[----:B---3--:R-:W-:-:S13]  /*15c0*/  ISETP.NE.AND P0, PT, R9, UR5, PT ;  /* 0x0000000509007c0c */ /* 0x008fda000bf05270 */
[----:B------:R-:W-:Y:S05]  /*15d0*/  @P0 BRA `(.L_x_15) ;  /* 0xfffffff000a00947 */ /* 0x000fea000383ffff */
[----:B------:R-:W-:-:S13]  /*15e0*/  ISETP.GE.AND P0, PT, R8, RZ, PT ;  /* 0x000000ff0800720c */ /* 0x000fda0003f06270 */
[----:B------:R-:W-:Y:S05]  /*15f0*/  @!P0 EXIT ;  /* 0x000000000000894d */ /* 0x000fea0003800000 */
[----:B------:R-:W3:Y:S01]  /*1600*/  LDC R0, c[0x0][0x39c] ;  /* 0x0000e700ff007b82 */ /* 0x000ee20000000800 */
[----:B------:R-:W-:Y:S01]  /*1610*/  IADD3 R8, P0, PT, R2, R8, RZ ;  /* 0x0000000802087210 */ /* 0x000fe20007f1e0ff */
[----:B------:R-:W-:Y:S01]  /*1620*/  UIADD3 UR5, UPT, UPT, UR4, 0x1, URZ ;  /* 0x0000000104057890 */ /* 0x000fe2000fffe0ff */
[----:B------:R-:W-:-:S03]  /*1630*/  IMAD.MOV.U32 R4, RZ, RZ, 0x1 ;  /* 0x00000001ff047424 */ /* 0x000fc600078e00ff */
[----:B------:R-:W-:-:S05]  /*1640*/  IMAD.X R9, RZ, RZ, R3, P0 ;  /* 0x000000ffff097224 */ /* 0x000fca00000e0603 */
[----:B------:R4:W-:Y:S01]  /*1650*/  STG.E.U8 desc[UR8][R8.64], R4 ;  /* 0x0000000408007986 */ /* 0x0009e2000c101108 */
[----:B---3--:R-:W-:-:S13]  /*1660*/  ISETP.NE.AND P0, PT, R0, UR5, PT ;  /* 0x0000000500007c0c */ /* 0x008fda000bf05270 */
[----:B----4-:R-:W-:Y:S05]  /*1670*/  @!P0 EXIT ;  /* 0x000000000000894d */ /* 0x010fea0003800000 */
[----:B------:R-:W-:Y:S01]  /*1680*/  UMOV UR4, UR5 ;  /* 0x0000000500047c82 */ /* 0x000fe20008000000 */
[----:B------:R-:W-:Y:S05]  /*1690*/  BRA `(.L_x_16) ;  /* 0xfffffff000647947 */ /* 0x000fea000383ffff */
.L_x_17:
[----:B------:R-:W-:-:S00]  /*16a0*/  BRA `(.L_x_17) ;  /* 0xfffffffc00fc7947 */ /* 0x000fc0000383ffff */
[----:B------:R-:W-:-:S00]  /*16b0*/  NOP ;  /* 0x0000000000007918 */ /* 0x000fc00000000000 */
        /* <DEDUP_REMOVED lines=12> */
.L_x_18:


//--------------------- .nv.shared.reserved.0     --------------------------
	.section	.nv.shared.reserved.0,"aw",@nobits
	.weak		__nv_reservedSMEM_offset_0_alias
	.size		__nv_reservedSMEM_offset_0_alias, 0, 64
	.other		__nv_reservedSMEM_offset_0_alias,@"STO_CUDA_RESERVED_SHARED STV_DEFAULT"
__nv_reservedSMEM_offset_0_alias:
	.zero		0
	.zero		64


//--------------------- .nv.constant0._Z24group_top2_select_kernelPKfPhiiii --------------------------
	.section	.nv.constant0._Z24group_top2_select_kernelPKfPhiiii,"a",@progbits
	.sectionflags	@""
	.align	4
.nv.constant0._Z24group_top2_select_kernelPKfPhiiii:
	.zero		928


//--------------------- SYMBOLS --------------------------

	.type		.nv.reservedSmem.offset0,@object
	.size		.nv.reservedSmem.offset0,0x4
